	.headerflags	@"EF_CUDA_TEXMODE_UNIFIED EF_CUDA_64BIT_ADDRESS EF_CUDA_SM75 EF_CUDA_VIRTUAL_SM(EF_CUDA_SM75)"
	.elftype	@"ET_EXEC"


//--------------------- .nv.info                  --------------------------
	.section	.nv.info,"",@"SHT_CUDA_INFO"
	.align	4


	//----- nvinfo : EIATTR_REGCOUNT
	.align		4
        /*0000*/ 	.byte	0x04, 0x2f
        /*0002*/ 	.short	(.L_1 - .L_0)
	.align		4
.L_0:
        /*0004*/ 	.word	index@(NV12ToGrayScale)
        /*0008*/ 	.word	0x0000000c


	//----- nvinfo : EIATTR_MAX_STACK_SIZE
	.align		4
.L_1:
        /*000c*/ 	.byte	0x04, 0x23
        /*000e*/ 	.short	(.L_3 - .L_2)
	.align		4
.L_2:
        /*0010*/ 	.word	index@(NV12ToGrayScale)
        /*0014*/ 	.word	0x00000000


	//----- nvinfo : EIATTR_MIN_STACK_SIZE
	.align		4
.L_3:
        /*0018*/ 	.byte	0x04, 0x12
        /*001a*/ 	.short	(.L_5 - .L_4)
	.align		4
.L_4:
        /*001c*/ 	.word	index@(NV12ToGrayScale)
        /*0020*/ 	.word	0x00000000


	//----- nvinfo : EIATTR_FRAME_SIZE
	.align		4
.L_5:
        /*0024*/ 	.byte	0x04, 0x11
        /*0026*/ 	.short	(.L_7 - .L_6)
	.align		4
.L_6:
        /*0028*/ 	.word	index@(NV12ToGrayScale)
        /*002c*/ 	.word	0x00000000


	//----- nvinfo : EIATTR_REGCOUNT
	.align		4
.L_7:
        /*0030*/ 	.byte	0x04, 0x2f
        /*0032*/ 	.short	(.L_9 - .L_8)
	.align		4
.L_8:
        /*0034*/ 	.word	index@(Copy)
        /*0038*/ 	.word	0x0000000c


	//----- nvinfo : EIATTR_MAX_STACK_SIZE
	.align		4
.L_9:
        /*003c*/ 	.byte	0x04, 0x23
        /*003e*/ 	.short	(.L_11 - .L_10)
	.align		4
.L_10:
        /*0040*/ 	.word	index@(Copy)
        /*0044*/ 	.word	0x00000000


	//----- nvinfo : EIATTR_MIN_STACK_SIZE
	.align		4
.L_11:
        /*0048*/ 	.byte	0x04, 0x12
        /*004a*/ 	.short	(.L_13 - .L_12)
	.align		4
.L_12:
        /*004c*/ 	.word	index@(Copy)
        /*0050*/ 	.word	0x00000000


	//----- nvinfo : EIATTR_FRAME_SIZE
	.align		4
.L_13:
        /*0054*/ 	.byte	0x04, 0x11
        /*0056*/ 	.short	(.L_15 - .L_14)
	.align		4
.L_14:
        /*0058*/ 	.word	index@(Copy)
        /*005c*/ 	.word	0x00000000


	//----- nvinfo : EIATTR_REGCOUNT
	.align		4
.L_15:
        /*0060*/ 	.byte	0x04, 0x2f
        /*0062*/ 	.short	(.L_17 - .L_16)
	.align		4
.L_16:
        /*0064*/ 	.word	index@(NV12ToARGB)
        /*0068*/ 	.word	0x00000013


	//----- nvinfo : EIATTR_MAX_STACK_SIZE
	.align		4
.L_17:
        /*006c*/ 	.byte	0x04, 0x23
        /*006e*/ 	.short	(.L_19 - .L_18)
	.align		4
.L_18:
        /*0070*/ 	.word	index@(NV12ToARGB)
        /*0074*/ 	.word	0x00000000


	//----- nvinfo : EIATTR_MIN_STACK_SIZE
	.align		4
.L_19:
        /*0078*/ 	.byte	0x04, 0x12
        /*007a*/ 	.short	(.L_21 - .L_20)
	.align		4
.L_20:
        /*007c*/ 	.word	index@(NV12ToARGB)
        /*0080*/ 	.word	0x00000000


	//----- nvinfo : EIATTR_FRAME_SIZE
	.align		4
.L_21:
        /*0084*/ 	.byte	0x04, 0x11
        /*0086*/ 	.short	(.L_23 - .L_22)
	.align		4
.L_22:
        /*0088*/ 	.word	index@(NV12ToARGB)
        /*008c*/ 	.word	0x00000000


	//----- nvinfo : EIATTR_REGCOUNT
	.align		4
.L_23:
        /*0090*/ 	.byte	0x04, 0x2f
        /*0092*/ 	.short	(.L_25 - .L_24)
	.align		4
.L_24:
        /*0094*/ 	.word	index@(FindFlash)
        /*0098*/ 	.word	0x00000008


	//----- nvinfo : EIATTR_MAX_STACK_SIZE
	.align		4
.L_25:
        /*009c*/ 	.byte	0x04, 0x23
        /*009e*/ 	.short	(.L_27 - .L_26)
	.align		4
.L_26:
        /*00a0*/ 	.word	index@(FindFlash)
        /*00a4*/ 	.word	0x00000000


	//----- nvinfo : EIATTR_MIN_STACK_SIZE
	.align		4
.L_27:
        /*00a8*/ 	.byte	0x04, 0x12
        /*00aa*/ 	.short	(.L_29 - .L_28)
	.align		4
.L_28:
        /*00ac*/ 	.word	index@(FindFlash)
        /*00b0*/ 	.word	0x00000000


	//----- nvinfo : EIATTR_FRAME_SIZE
	.align		4
.L_29:
        /*00b4*/ 	.byte	0x04, 0x11
        /*00b6*/ 	.short	(.L_31 - .L_30)
	.align		4
.L_30:
        /*00b8*/ 	.word	index@(FindFlash)
        /*00bc*/ 	.word	0x00000000


	//----- nvinfo : EIATTR_REGCOUNT
	.align		4
.L_31:
        /*00c0*/ 	.byte	0x04, 0x2f
        /*00c2*/ 	.short	(.L_33 - .L_32)
	.align		4
.L_32:
        /*00c4*/ 	.word	index@(DrawComponents)
        /*00c8*/ 	.word	0x0000000e


	//----- nvinfo : EIATTR_MAX_STACK_SIZE
	.align		4
.L_33:
        /*00cc*/ 	.byte	0x04, 0x23
        /*00ce*/ 	.short	(.L_35 - .L_34)
	.align		4
.L_34:
        /*00d0*/ 	.word	index@(DrawComponents)
        /*00d4*/ 	.word	0x00000000


	//----- nvinfo : EIATTR_MIN_STACK_SIZE
	.align		4
.L_35:
        /*00d8*/ 	.byte	0x04, 0x12
        /*00da*/ 	.short	(.L_37 - .L_36)
	.align		4
.L_36:
        /*00dc*/ 	.word	index@(DrawComponents)
        /*00e0*/ 	.word	0x00000000


	//----- nvinfo : EIATTR_FRAME_SIZE
	.align		4
.L_37:
        /*00e4*/ 	.byte	0x04, 0x11
        /*00e6*/ 	.short	(.L_39 - .L_38)
	.align		4
.L_38:
        /*00e8*/ 	.word	index@(DrawComponents)
        /*00ec*/ 	.word	0x00000000


	//----- nvinfo : EIATTR_REGCOUNT
	.align		4
.L_39:
        /*00f0*/ 	.byte	0x04, 0x2f
        /*00f2*/ 	.short	(.L_41 - .L_40)
	.align		4
.L_40:
        /*00f4*/ 	.word	index@(FinishLine3)
        /*00f8*/ 	.word	0x0000001c


	//----- nvinfo : EIATTR_MAX_STACK_SIZE
	.align		4
.L_41:
        /*00fc*/ 	.byte	0x04, 0x23
        /*00fe*/ 	.short	(.L_43 - .L_42)
	.align		4
.L_42:
        /*0100*/ 	.word	index@(FinishLine3)
        /*0104*/ 	.word	0x00000000


	//----- nvinfo : EIATTR_MIN_STACK_SIZE
	.align		4
.L_43:
        /*0108*/ 	.byte	0x04, 0x12
        /*010a*/ 	.short	(.L_45 - .L_44)
	.align		4
.L_44:
        /*010c*/ 	.word	index@(FinishLine3)
        /*0110*/ 	.word	0x00000000


	//----- nvinfo : EIATTR_FRAME_SIZE
	.align		4
.L_45:
        /*0114*/ 	.byte	0x04, 0x11
        /*0116*/ 	.short	(.L_47 - .L_46)
	.align		4
.L_46:
        /*0118*/ 	.word	index@(FinishLine3)
        /*011c*/ 	.word	0x00000000


	//----- nvinfo : EIATTR_REGCOUNT
	.align		4
.L_47:
        /*0120*/ 	.byte	0x04, 0x2f
        /*0122*/ 	.short	(.L_49 - .L_48)
	.align		4
.L_48:
        /*0124*/ 	.word	index@(FinishLine2)
        /*0128*/ 	.word	0x00000016


	//----- nvinfo : EIATTR_MAX_STACK_SIZE
	.align		4
.L_49:
        /*012c*/ 	.byte	0x04, 0x23
        /*012e*/ 	.short	(.L_51 - .L_50)
	.align		4
.L_50:
        /*0130*/ 	.word	index@($FinishLine2$__cuda_sm20_div_f64_slowpath_v2)
        /*0134*/ 	.word	0x00000000


	//----- nvinfo : EIATTR_MIN_STACK_SIZE
	.align		4
.L_51:
        /*0138*/ 	.byte	0x04, 0x12
        /*013a*/ 	.short	(.L_53 - .L_52)
	.align		4
.L_52:
        /*013c*/ 	.word	index@($FinishLine2$__cuda_sm20_div_f64_slowpath_v2)
        /*0140*/ 	.word	0x00000000


	//----- nvinfo : EIATTR_FRAME_SIZE
	.align		4
.L_53:
        /*0144*/ 	.byte	0x04, 0x11
        /*0146*/ 	.short	(.L_55 - .L_54)
	.align		4
.L_54:
        /*0148*/ 	.word	index@($FinishLine2$__cuda_sm20_div_f64_slowpath_v2)
        /*014c*/ 	.word	0x00000000


	//----- nvinfo : EIATTR_MAX_STACK_SIZE
	.align		4
.L_55:
        /*0150*/ 	.byte	0x04, 0x23
        /*0152*/ 	.short	(.L_57 - .L_56)
	.align		4
.L_56:
        /*0154*/ 	.word	index@(FinishLine2)
        /*0158*/ 	.word	0x00000000


	//----- nvinfo : EIATTR_MIN_STACK_SIZE
	.align		4
.L_57:
        /*015c*/ 	.byte	0x04, 0x12
        /*015e*/ 	.short	(.L_59 - .L_58)
	.align		4
.L_58:
        /*0160*/ 	.word	index@(FinishLine2)
        /*0164*/ 	.word	0x00000000


	//----- nvinfo : EIATTR_FRAME_SIZE
	.align		4
.L_59:
        /*0168*/ 	.byte	0x04, 0x11
        /*016a*/ 	.short	(.L_61 - .L_60)
	.align		4
.L_60:
        /*016c*/ 	.word	index@(FinishLine2)
        /*0170*/ 	.word	0x00000000


	//----- nvinfo : EIATTR_REGCOUNT
	.align		4
.L_61:
        /*0174*/ 	.byte	0x04, 0x2f
        /*0176*/ 	.short	(.L_63 - .L_62)
	.align		4
.L_62:
        /*0178*/ 	.word	index@(FinishLine)
        /*017c*/ 	.word	0x00000016


	//----- nvinfo : EIATTR_MAX_STACK_SIZE
	.align		4
.L_63:
        /*0180*/ 	.byte	0x04, 0x23
        /*0182*/ 	.short	(.L_65 - .L_64)
	.align		4
.L_64:
        /*0184*/ 	.word	index@($FinishLine$__cuda_sm3x_div_rn_noftz_f32_slowpath)
        /*0188*/ 	.word	0x00000000


	//----- nvinfo : EIATTR_MIN_STACK_SIZE
	.align		4
.L_65:
        /*018c*/ 	.byte	0x04, 0x12
        /*018e*/ 	.short	(.L_67 - .L_66)
	.align		4
.L_66:
        /*0190*/ 	.word	index@($FinishLine$__cuda_sm3x_div_rn_noftz_f32_slowpath)
        /*0194*/ 	.word	0x00000000


	//----- nvinfo : EIATTR_FRAME_SIZE
	.align		4
.L_67:
        /*0198*/ 	.byte	0x04, 0x11
        /*019a*/ 	.short	(.L_69 - .L_68)
	.align		4
.L_68:
        /*019c*/ 	.word	index@($FinishLine$__cuda_sm3x_div_rn_noftz_f32_slowpath)
        /*01a0*/ 	.word	0x00000000


	//----- nvinfo : EIATTR_MAX_STACK_SIZE
	.align		4
.L_69:
        /*01a4*/ 	.byte	0x04, 0x23
        /*01a6*/ 	.short	(.L_71 - .L_70)
	.align		4
.L_70:
        /*01a8*/ 	.word	index@($FinishLine$__cuda_sm3x_div_rn_noftz_f32)
        /*01ac*/ 	.word	0x00000000


	//----- nvinfo : EIATTR_MIN_STACK_SIZE
	.align		4
.L_71:
        /*01b0*/ 	.byte	0x04, 0x12
        /*01b2*/ 	.short	(.L_73 - .L_72)
	.align		4
.L_72:
        /*01b4*/ 	.word	index@($FinishLine$__cuda_sm3x_div_rn_noftz_f32)
        /*01b8*/ 	.word	0x00000000


	//----- nvinfo : EIATTR_FRAME_SIZE
	.align		4
.L_73:
        /*01bc*/ 	.byte	0x04, 0x11
        /*01be*/ 	.short	(.L_75 - .L_74)
	.align		4
.L_74:
        /*01c0*/ 	.word	index@($FinishLine$__cuda_sm3x_div_rn_noftz_f32)
        /*01c4*/ 	.word	0x00000000


	//----- nvinfo : EIATTR_MAX_STACK_SIZE
	.align		4
.L_75:
        /*01c8*/ 	.byte	0x04, 0x23
        /*01ca*/ 	.short	(.L_77 - .L_76)
	.align		4
.L_76:
        /*01cc*/ 	.word	index@(FinishLine)
        /*01d0*/ 	.word	0x00000000


	//----- nvinfo : EIATTR_MIN_STACK_SIZE
	.align		4
.L_77:
        /*01d4*/ 	.byte	0x04, 0x12
        /*01d6*/ 	.short	(.L_79 - .L_78)
	.align		4
.L_78:
        /*01d8*/ 	.word	index@(FinishLine)
        /*01dc*/ 	.word	0x00000000


	//----- nvinfo : EIATTR_FRAME_SIZE
	.align		4
.L_79:
        /*01e0*/ 	.byte	0x04, 0x11
        /*01e2*/ 	.short	(.L_81 - .L_80)
	.align		4
.L_80:
        /*01e4*/ 	.word	index@(FinishLine)
        /*01e8*/ 	.word	0x00000000


	//----- nvinfo : EIATTR_REGCOUNT
	.align		4
.L_81:
        /*01ec*/ 	.byte	0x04, 0x2f
        /*01ee*/ 	.short	(.L_83 - .L_82)
	.align		4
.L_82:
        /*01f0*/ 	.word	index@(Luminance)
        /*01f4*/ 	.word	0x0000001b


	//----- nvinfo : EIATTR_MAX_STACK_SIZE
	.align		4
.L_83:
        /*01f8*/ 	.byte	0x04, 0x23
        /*01fa*/ 	.short	(.L_85 - .L_84)
	.align		4
.L_84:
        /*01fc*/ 	.word	index@(Luminance)
        /*0200*/ 	.word	0x00000000


	//----- nvinfo : EIATTR_MIN_STACK_SIZE
	.align		4
.L_85:
        /*0204*/ 	.byte	0x04, 0x12
        /*0206*/ 	.short	(.L_87 - .L_86)
	.align		4
.L_86:
        /*0208*/ 	.word	index@(Luminance)
        /*020c*/ 	.word	0x00000000


	//----- nvinfo : EIATTR_FRAME_SIZE
	.align		4
.L_87:
        /*0210*/ 	.byte	0x04, 0x11
        /*0212*/ 	.short	(.L_89 - .L_88)
	.align		4
.L_88:
        /*0214*/ 	.word	index@(Luminance)
        /*0218*/ 	.word	0x00000000
.L_89:


//--------------------- .nv.info.Luminance        --------------------------
	.section	.nv.info.Luminance,"",@"SHT_CUDA_INFO"
	.align	4


	//----- nvinfo : EIATTR_SW_WAR
	.align		4
        /*0000*/ 	.byte	0x04, 0x36
        /*0002*/ 	.short	(.L_91 - .L_90)
.L_90:
        /*0004*/ 	.word	0x00000001


	//----- nvinfo : EIATTR_PARAM_CBANK
	.align		4
.L_91:
        /*0008*/ 	.byte	0x04, 0x0a
        /*000a*/ 	.short	(.L_93 - .L_92)
	.align		4
.L_92:
        /*000c*/ 	.word	index@(.nv.constant0.Luminance)
        /*0010*/ 	.short	0x0160
        /*0012*/ 	.short	0x0028


	//----- nvinfo : EIATTR_CBANK_PARAM_SIZE
	.align		4
.L_93:
        /*0014*/ 	.byte	0x03, 0x19
        /*0016*/ 	.short	0x0028


	//----- nvinfo : EIATTR_KPARAM_INFO
	.align		4
        /*0018*/ 	.byte	0x04, 0x17
        /*001a*/ 	.short	(.L_95 - .L_94)
.L_94:
        /*001c*/ 	.word	0x00000000
        /*0020*/ 	.short	0x0006
        /*0022*/ 	.short	0x0020
        /*0024*/ 	.byte	0x00, 0xf0, 0x21, 0x00


	//----- nvinfo : EIATTR_KPARAM_INFO
	.align		4
.L_95:
        /*0028*/ 	.byte	0x04, 0x17
        /*002a*/ 	.short	(.L_97 - .L_96)
.L_96:
        /*002c*/ 	.word	0x00000000
        /*0030*/ 	.short	0x0005
        /*0032*/ 	.short	0x001c
        /*0034*/ 	.byte	0x00, 0xf0, 0x11, 0x00


	//----- nvinfo : EIATTR_KPARAM_INFO
	.align		4
.L_97:
        /*0038*/ 	.byte	0x04, 0x17
        /*003a*/ 	.short	(.L_99 - .L_98)
.L_98:
        /*003c*/ 	.word	0x00000000
        /*0040*/ 	.short	0x0004
        /*0042*/ 	.short	0x0018
        /*0044*/ 	.byte	0x00, 0xf0, 0x11, 0x00


	//----- nvinfo : EIATTR_KPARAM_INFO
	.align		4
.L_99:
        /*0048*/ 	.byte	0x04, 0x17
        /*004a*/ 	.short	(.L_101 - .L_100)
.L_100:
        /*004c*/ 	.word	0x00000000
        /*0050*/ 	.short	0x0003
        /*0052*/ 	.short	0x0014
        /*0054*/ 	.byte	0x00, 0xf0, 0x11, 0x00


	//----- nvinfo : EIATTR_KPARAM_INFO
	.align		4
.L_101:
        /*0058*/ 	.byte	0x04, 0x17
        /*005a*/ 	.short	(.L_103 - .L_102)
.L_102:
        /*005c*/ 	.word	0x00000000
        /*0060*/ 	.short	0x0002
        /*0062*/ 	.short	0x0010
        /*0064*/ 	.byte	0x00, 0xf0, 0x11, 0x00


	//----- nvinfo : EIATTR_KPARAM_INFO
	.align		4
.L_103:
        /*0068*/ 	.byte	0x04, 0x17
        /*006a*/ 	.short	(.L_105 - .L_104)
.L_104:
        /*006c*/ 	.word	0x00000000
        /*0070*/ 	.short	0x0001
        /*0072*/ 	.short	0x0008
        /*0074*/ 	.byte	0x00, 0xf0, 0x21, 0x00


	//----- nvinfo : EIATTR_KPARAM_INFO
	.align		4
.L_105:
        /*0078*/ 	.byte	0x04, 0x17
        /*007a*/ 	.short	(.L_107 - .L_106)
.L_106:
        /*007c*/ 	.word	0x00000000
        /*0080*/ 	.short	0x0000
        /*0082*/ 	.short	0x0000
        /*0084*/ 	.byte	0x00, 0xf0, 0x21, 0x00


	//----- nvinfo : EIATTR_MAXREG_COUNT
	.align		4
.L_107:
        /*0088*/ 	.byte	0x03, 0x1b
        /*008a*/ 	.short	0x00ff


	//----- nvinfo : EIATTR_EXIT_INSTR_OFFSETS
	.align		4
        /*008c*/ 	.byte	0x04, 0x1c
        /*008e*/ 	.short	(.L_109 - .L_108)


	//   ....[0]....
.L_108:
        /*0090*/ 	.word	0x00000a30
.L_109:


//--------------------- .nv.info.FinishLine       --------------------------
	.section	.nv.info.FinishLine,"",@"SHT_CUDA_INFO"
	.align	4


	//----- nvinfo : EIATTR_SW_WAR
	.align		4
        /*0000*/ 	.byte	0x04, 0x36
        /*0002*/ 	.short	(.L_111 - .L_110)
.L_110:
        /*0004*/ 	.word	0x00000001


	//----- nvinfo : EIATTR_PARAM_CBANK
	.align		4
.L_111:
        /*0008*/ 	.byte	0x04, 0x0a
        /*000a*/ 	.short	(.L_113 - .L_112)
	.align		4
.L_112:
        /*000c*/ 	.word	index@(.nv.constant0.FinishLine)
        /*0010*/ 	.short	0x0160
        /*0012*/ 	.short	0x0028


	//----- nvinfo : EIATTR_CBANK_PARAM_SIZE
	.align		4
.L_113:
        /*0014*/ 	.byte	0x03, 0x19
        /*0016*/ 	.short	0x0028


	//----- nvinfo : EIATTR_KPARAM_INFO
	.align		4
        /*0018*/ 	.byte	0x04, 0x17
        /*001a*/ 	.short	(.L_115 - .L_114)
.L_114:
        /*001c*/ 	.word	0x00000000
        /*0020*/ 	.short	0x0007
        /*0022*/ 	.short	0x0020
        /*0024*/ 	.byte	0x00, 0xf0, 0x21, 0x00


	//----- nvinfo : EIATTR_KPARAM_INFO
	.align		4
.L_115:
        /*0028*/ 	.byte	0x04, 0x17
        /*002a*/ 	.short	(.L_117 - .L_116)
.L_116:
        /*002c*/ 	.word	0x00000000
        /*0030*/ 	.short	0x0006
        /*0032*/ 	.short	0x001c
        /*0034*/ 	.byte	0x00, 0xf0, 0x11, 0x00


	//----- nvinfo : EIATTR_KPARAM_INFO
	.align		4
.L_117:
        /*0038*/ 	.byte	0x04, 0x17
        /*003a*/ 	.short	(.L_119 - .L_118)
.L_118:
        /*003c*/ 	.word	0x00000000
        /*0040*/ 	.short	0x0005
        /*0042*/ 	.short	0x0018
        /*0044*/ 	.byte	0x00, 0xf0, 0x11, 0x00


	//----- nvinfo : EIATTR_KPARAM_INFO
	.align		4
.L_119:
        /*0048*/ 	.byte	0x04, 0x17
        /*004a*/ 	.short	(.L_121 - .L_120)
.L_120:
        /*004c*/ 	.word	0x00000000
        /*0050*/ 	.short	0x0004
        /*0052*/ 	.short	0x0014
        /*0054*/ 	.byte	0x00, 0xf0, 0x11, 0x00


	//----- nvinfo : EIATTR_KPARAM_INFO
	.align		4
.L_121:
        /*0058*/ 	.byte	0x04, 0x17
        /*005a*/ 	.short	(.L_123 - .L_122)
.L_122:
        /*005c*/ 	.word	0x00000000
        /*0060*/ 	.short	0x0003
        /*0062*/ 	.short	0x0010
        /*0064*/ 	.byte	0x00, 0xf0, 0x11, 0x00


	//----- nvinfo : EIATTR_KPARAM_INFO
	.align		4
.L_123:
        /*0068*/ 	.byte	0x04, 0x17
        /*006a*/ 	.short	(.L_125 - .L_124)
.L_124:
        /*006c*/ 	.word	0x00000000
        /*0070*/ 	.short	0x0002
        /*0072*/ 	.short	0x000c
        /*0074*/ 	.byte	0x00, 0xf0, 0x11, 0x00


	//----- nvinfo : EIATTR_KPARAM_INFO
	.align		4
.L_125:
        /*0078*/ 	.byte	0x04, 0x17
        /*007a*/ 	.short	(.L_127 - .L_126)
.L_126:
        /*007c*/ 	.word	0x00000000
        /*0080*/ 	.short	0x0001
        /*0082*/ 	.short	0x0008
        /*0084*/ 	.byte	0x00, 0xf0, 0x11, 0x00


	//----- nvinfo : EIATTR_KPARAM_INFO
	.align		4
.L_127:
        /*0088*/ 	.byte	0x04, 0x17
        /*008a*/ 	.short	(.L_129 - .L_128)
.L_128:
        /*008c*/ 	.word	0x00000000
        /*0090*/ 	.short	0x0000
        /*0092*/ 	.short	0x0000
        /*0094*/ 	.byte	0x00, 0xf0, 0x21, 0x00


	//----- nvinfo : EIATTR_MAXREG_COUNT
	.align		4
.L_129:
        /*0098*/ 	.byte	0x03, 0x1b
        /*009a*/ 	.short	0x00ff


	//----- nvinfo : EIATTR_EXIT_INSTR_OFFSETS
	.align		4
        /*009c*/ 	.byte	0x04, 0x1c
        /*009e*/ 	.short	(.L_131 - .L_130)


	//   ....[0]....
.L_130:
        /*00a0*/ 	.word	0x00000e00


	//----- nvinfo : EIATTR_CRS_STACK_SIZE
	.align		4
.L_131:
        /*00a4*/ 	.byte	0x04, 0x1e
        /*00a6*/ 	.short	(.L_133 - .L_132)
.L_132:
        /*00a8*/ 	.word	0x00000000
.L_133:


//--------------------- .nv.info.FinishLine2      --------------------------
	.section	.nv.info.FinishLine2,"",@"SHT_CUDA_INFO"
	.align	4


	//----- nvinfo : EIATTR_SW_WAR
	.align		4
        /*0000*/ 	.byte	0x04, 0x36
        /*0002*/ 	.short	(.L_135 - .L_134)
.L_134:
        /*0004*/ 	.word	0x00000001


	//----- nvinfo : EIATTR_PARAM_CBANK
	.align		4
.L_135:
        /*0008*/ 	.byte	0x04, 0x0a
        /*000a*/ 	.short	(.L_137 - .L_136)
	.align		4
.L_136:
        /*000c*/ 	.word	index@(.nv.constant0.FinishLine2)
        /*0010*/ 	.short	0x0160
        /*0012*/ 	.short	0x002c


	//----- nvinfo : EIATTR_CBANK_PARAM_SIZE
	.align		4
.L_137:
        /*0014*/ 	.byte	0x03, 0x19
        /*0016*/ 	.short	0x002c


	//----- nvinfo : EIATTR_KPARAM_INFO
	.align		4
        /*0018*/ 	.byte	0x04, 0x17
        /*001a*/ 	.short	(.L_139 - .L_138)
.L_138:
        /*001c*/ 	.word	0x00000000
        /*0020*/ 	.short	0x0008
        /*0022*/ 	.short	0x0028
        /*0024*/ 	.byte	0x00, 0xf0, 0x11, 0x00


	//----- nvinfo : EIATTR_KPARAM_INFO
	.align		4
.L_139:
        /*0028*/ 	.byte	0x04, 0x17
        /*002a*/ 	.short	(.L_141 - .L_140)
.L_140:
        /*002c*/ 	.word	0x00000000
        /*0030*/ 	.short	0x0007
        /*0032*/ 	.short	0x0020
        /*0034*/ 	.byte	0x00, 0xf0, 0x21, 0x00


	//----- nvinfo : EIATTR_KPARAM_INFO
	.align		4
.L_141:
        /*0038*/ 	.byte	0x04, 0x17
        /*003a*/ 	.short	(.L_143 - .L_142)
.L_142:
        /*003c*/ 	.word	0x00000000
        /*0040*/ 	.short	0x0006
        /*0042*/ 	.short	0x001c
        /*0044*/ 	.byte	0x00, 0xf0, 0x11, 0x00


	//----- nvinfo : EIATTR_KPARAM_INFO
	.align		4
.L_143:
        /*0048*/ 	.byte	0x04, 0x17
        /*004a*/ 	.short	(.L_145 - .L_144)
.L_144:
        /*004c*/ 	.word	0x00000000
        /*0050*/ 	.short	0x0005
        /*0052*/ 	.short	0x0018
        /*0054*/ 	.byte	0x00, 0xf0, 0x11, 0x00


	//----- nvinfo : EIATTR_KPARAM_INFO
	.align		4
.L_145:
        /*0058*/ 	.byte	0x04, 0x17
        /*005a*/ 	.short	(.L_147 - .L_146)
.L_146:
        /*005c*/ 	.word	0x00000000
        /*0060*/ 	.short	0x0004
        /*0062*/ 	.short	0x0014
        /*0064*/ 	.byte	0x00, 0xf0, 0x11, 0x00


	//----- nvinfo : EIATTR_KPARAM_INFO
	.align		4
.L_147:
        /*0068*/ 	.byte	0x04, 0x17
        /*006a*/ 	.short	(.L_149 - .L_148)
.L_148:
        /*006c*/ 	.word	0x00000000
        /*0070*/ 	.short	0x0003
        /*0072*/ 	.short	0x0010
        /*0074*/ 	.byte	0x00, 0xf0, 0x11, 0x00


	//----- nvinfo : EIATTR_KPARAM_INFO
	.align		4
.L_149:
        /*0078*/ 	.byte	0x04, 0x17
        /*007a*/ 	.short	(.L_151 - .L_150)
.L_150:
        /*007c*/ 	.word	0x00000000
        /*0080*/ 	.short	0x0002
        /*0082*/ 	.short	0x000c
        /*0084*/ 	.byte	0x00, 0xf0, 0x11, 0x00


	//----- nvinfo : EIATTR_KPARAM_INFO
	.align		4
.L_151:
        /*0088*/ 	.byte	0x04, 0x17
        /*008a*/ 	.short	(.L_153 - .L_152)
.L_152:
        /*008c*/ 	.word	0x00000000
        /*0090*/ 	.short	0x0001
        /*0092*/ 	.short	0x0008
        /*0094*/ 	.byte	0x00, 0xf0, 0x11, 0x00


	//----- nvinfo : EIATTR_KPARAM_INFO
	.align		4
.L_153:
        /*0098*/ 	.byte	0x04, 0x17
        /*009a*/ 	.short	(.L_155 - .L_154)
.L_154:
        /*009c*/ 	.word	0x00000000
        /*00a0*/ 	.short	0x0000
        /*00a2*/ 	.short	0x0000
        /*00a4*/ 	.byte	0x00, 0xf0, 0x21, 0x00


	//----- nvinfo : EIATTR_MAXREG_COUNT
	.align		4
.L_155:
        /*00a8*/ 	.byte	0x03, 0x1b
        /*00aa*/ 	.short	0x00ff


	//----- nvinfo : EIATTR_EXIT_INSTR_OFFSETS
	.align		4
        /*00ac*/ 	.byte	0x04, 0x1c
        /*00ae*/ 	.short	(.L_157 - .L_156)


	//   ....[0]....
.L_156:
        /*00b0*/ 	.word	0x00000090


	//   ....[1]....
        /*00b4*/ 	.word	0x000000f0


	//   ....[2]....
        /*00b8*/ 	.word	0x000002c0


	//   ....[3]....
        /*00bc*/ 	.word	0x000002f0


	//----- nvinfo : EIATTR_CRS_STACK_SIZE
	.align		4
.L_157:
        /*00c0*/ 	.byte	0x04, 0x1e
        /*00c2*/ 	.short	(.L_159 - .L_158)
.L_158:
        /*00c4*/ 	.word	0x00000000
.L_159:


//--------------------- .nv.info.FinishLine3      --------------------------
	.section	.nv.info.FinishLine3,"",@"SHT_CUDA_INFO"
	.align	4


	//----- nvinfo : EIATTR_SW_WAR
	.align		4
        /*0000*/ 	.byte	0x04, 0x36
        /*0002*/ 	.short	(.L_161 - .L_160)
.L_160:
        /*0004*/ 	.word	0x00000001


	//----- nvinfo : EIATTR_PARAM_CBANK
	.align		4
.L_161:
        /*0008*/ 	.byte	0x04, 0x0a
        /*000a*/ 	.short	(.L_163 - .L_162)
	.align		4
.L_162:
        /*000c*/ 	.word	index@(.nv.constant0.FinishLine3)
        /*0010*/ 	.short	0x0160
        /*0012*/ 	.short	0x0034


	//----- nvinfo : EIATTR_CBANK_PARAM_SIZE
	.align		4
.L_163:
        /*0014*/ 	.byte	0x03, 0x19
        /*0016*/ 	.short	0x0034


	//----- nvinfo : EIATTR_KPARAM_INFO
	.align		4
        /*0018*/ 	.byte	0x04, 0x17
        /*001a*/ 	.short	(.L_165 - .L_164)
.L_164:
        /*001c*/ 	.word	0x00000000
        /*0020*/ 	.short	0x0007
        /*0022*/ 	.short	0x0030
        /*0024*/ 	.byte	0x00, 0xf0, 0x11, 0x00


	//----- nvinfo : EIATTR_KPARAM_INFO
	.align		4
.L_165:
        /*0028*/ 	.byte	0x04, 0x17
        /*002a*/ 	.short	(.L_167 - .L_166)
.L_166:
        /*002c*/ 	.word	0x00000000
        /*0030*/ 	.short	0x0006
        /*0032*/ 	.short	0x002c
        /*0034*/ 	.byte	0x00, 0xf0, 0x11, 0x00


	//----- nvinfo : EIATTR_KPARAM_INFO
	.align		4
.L_167:
        /*0038*/ 	.byte	0x04, 0x17
        /*003a*/ 	.short	(.L_169 - .L_168)
.L_168:
        /*003c*/ 	.word	0x00000000
        /*0040*/ 	.short	0x0005
        /*0042*/ 	.short	0x0028
        /*0044*/ 	.byte	0x00, 0xf0, 0x11, 0x00


	//----- nvinfo : EIATTR_KPARAM_INFO
	.align		4
.L_169:
        /*0048*/ 	.byte	0x04, 0x17
        /*004a*/ 	.short	(.L_171 - .L_170)
.L_170:
        /*004c*/ 	.word	0x00000000
        /*0050*/ 	.short	0x0004
        /*0052*/ 	.short	0x0020
        /*0054*/ 	.byte	0x00, 0xf0, 0x21, 0x00


	//----- nvinfo : EIATTR_KPARAM_INFO
	.align		4
.L_171:
        /*0058*/ 	.byte	0x04, 0x17
        /*005a*/ 	.short	(.L_173 - .L_172)
.L_172:
        /*005c*/ 	.word	0x00000000
        /*0060*/ 	.short	0x0003
        /*0062*/ 	.short	0x0018
        /*0064*/ 	.byte	0x00, 0xf0, 0x21, 0x00


	//----- nvinfo : EIATTR_KPARAM_INFO
	.align		4
.L_173:
        /*0068*/ 	.byte	0x04, 0x17
        /*006a*/ 	.short	(.L_175 - .L_174)
.L_174:
        /*006c*/ 	.word	0x00000000
        /*0070*/ 	.short	0x0002
        /*0072*/ 	.short	0x0010
        /*0074*/ 	.byte	0x00, 0xf0, 0x21, 0x00


	//----- nvinfo : EIATTR_KPARAM_INFO
	.align		4
.L_175:
        /*0078*/ 	.byte	0x04, 0x17
        /*007a*/ 	.short	(.L_177 - .L_176)
.L_176:
        /*007c*/ 	.word	0x00000000
        /*0080*/ 	.short	0x0001
        /*0082*/ 	.short	0x0008
        /*0084*/ 	.byte	0x00, 0xf0, 0x21, 0x00


	//----- nvinfo : EIATTR_KPARAM_INFO
	.align		4
.L_177:
        /*0088*/ 	.byte	0x04, 0x17
        /*008a*/ 	.short	(.L_179 - .L_178)
.L_178:
        /*008c*/ 	.word	0x00000000
        /*0090*/ 	.short	0x0000
        /*0092*/ 	.short	0x0000
        /*0094*/ 	.byte	0x00, 0xf0, 0x21, 0x00


	//----- nvinfo : EIATTR_MAXREG_COUNT
	.align		4
.L_179:
        /*0098*/ 	.byte	0x03, 0x1b
        /*009a*/ 	.short	0x00ff


	//----- nvinfo : EIATTR_EXIT_INSTR_OFFSETS
	.align		4
        /*009c*/ 	.byte	0x04, 0x1c
        /*009e*/ 	.short	(.L_181 - .L_180)


	//   ....[0]....
.L_180:
        /*00a0*/ 	.word	0x00000060


	//   ....[1]....
        /*00a4*/ 	.word	0x00001100


	//   ....[2]....
        /*00a8*/ 	.word	0x000023b0
.L_181:


//--------------------- .nv.info.DrawComponents   --------------------------
	.section	.nv.info.DrawComponents,"",@"SHT_CUDA_INFO"
	.align	4


	//----- nvinfo : EIATTR_SW_WAR
	.align		4
        /*0000*/ 	.byte	0x04, 0x36
        /*0002*/ 	.short	(.L_183 - .L_182)
.L_182:
        /*0004*/ 	.word	0x00000001


	//----- nvinfo : EIATTR_PARAM_CBANK
	.align		4
.L_183:
        /*0008*/ 	.byte	0x04, 0x0a
        /*000a*/ 	.short	(.L_185 - .L_184)
	.align		4
.L_184:
        /*000c*/ 	.word	index@(.nv.constant0.DrawComponents)
        /*0010*/ 	.short	0x0160
        /*0012*/ 	.short	0x0034


	//----- nvinfo : EIATTR_CBANK_PARAM_SIZE
	.align		4
.L_185:
        /*0014*/ 	.byte	0x03, 0x19
        /*0016*/ 	.short	0x0034


	//----- nvinfo : EIATTR_KPARAM_INFO
	.align		4
        /*0018*/ 	.byte	0x04, 0x17
        /*001a*/ 	.short	(.L_187 - .L_186)
.L_186:
        /*001c*/ 	.word	0x00000000
        /*0020*/ 	.short	0x0009
        /*0022*/ 	.short	0x0030
        /*0024*/ 	.byte	0x00, 0xf0, 0x11, 0x00


	//----- nvinfo : EIATTR_KPARAM_INFO
	.align		4
.L_187:
        /*0028*/ 	.byte	0x04, 0x17
        /*002a*/ 	.short	(.L_189 - .L_188)
.L_188:
        /*002c*/ 	.word	0x00000000
        /*0030*/ 	.short	0x0008
        /*0032*/ 	.short	0x002c
        /*0034*/ 	.byte	0x00, 0xf0, 0x11, 0x00


	//----- nvinfo : EIATTR_KPARAM_INFO
	.align		4
.L_189:
        /*0038*/ 	.byte	0x04, 0x17
        /*003a*/ 	.short	(.L_191 - .L_190)
.L_190:
        /*003c*/ 	.word	0x00000000
        /*0040*/ 	.short	0x0007
        /*0042*/ 	.short	0x0028
        /*0044*/ 	.byte	0x00, 0xf0, 0x11, 0x00


	//----- nvinfo : EIATTR_KPARAM_INFO
	.align		4
.L_191:
        /*0048*/ 	.byte	0x04, 0x17
        /*004a*/ 	.short	(.L_193 - .L_192)
.L_192:
        /*004c*/ 	.word	0x00000000
        /*0050*/ 	.short	0x0006
        /*0052*/ 	.short	0x0024
        /*0054*/ 	.byte	0x00, 0xf0, 0x11, 0x00


	//----- nvinfo : EIATTR_KPARAM_INFO
	.align		4
.L_193:
        /*0058*/ 	.byte	0x04, 0x17
        /*005a*/ 	.short	(.L_195 - .L_194)
.L_194:
        /*005c*/ 	.word	0x00000000
        /*0060*/ 	.short	0x0005
        /*0062*/ 	.short	0x0020
        /*0064*/ 	.byte	0x00, 0xf0, 0x11, 0x00


	//----- nvinfo : EIATTR_KPARAM_INFO
	.align		4
.L_195:
        /*0068*/ 	.byte	0x04, 0x17
        /*006a*/ 	.short	(.L_197 - .L_196)
.L_196:
        /*006c*/ 	.word	0x00000000
        /*0070*/ 	.short	0x0004
        /*0072*/ 	.short	0x0018
        /*0074*/ 	.byte	0x00, 0xf0, 0x21, 0x00


	//----- nvinfo : EIATTR_KPARAM_INFO
	.align		4
.L_197:
        /*0078*/ 	.byte	0x04, 0x17
        /*007a*/ 	.short	(.L_199 - .L_198)
.L_198:
        /*007c*/ 	.word	0x00000000
        /*0080*/ 	.short	0x0003
        /*0082*/ 	.short	0x0010
        /*0084*/ 	.byte	0x00, 0xf0, 0x21, 0x00


	//----- nvinfo : EIATTR_KPARAM_INFO
	.align		4
.L_199:
        /*0088*/ 	.byte	0x04, 0x17
        /*008a*/ 	.short	(.L_201 - .L_200)
.L_200:
        /*008c*/ 	.word	0x00000000
        /*0090*/ 	.short	0x0002
        /*0092*/ 	.short	0x000c
        /*0094*/ 	.byte	0x00, 0xf0, 0x11, 0x00


	//----- nvinfo : EIATTR_KPARAM_INFO
	.align		4
.L_201:
        /*0098*/ 	.byte	0x04, 0x17
        /*009a*/ 	.short	(.L_203 - .L_202)
.L_202:
        /*009c*/ 	.word	0x00000000
        /*00a0*/ 	.short	0x0001
        /*00a2*/ 	.short	0x0008
        /*00a4*/ 	.byte	0x00, 0xf0, 0x11, 0x00


	//----- nvinfo : EIATTR_KPARAM_INFO
	.align		4
.L_203:
        /*00a8*/ 	.byte	0x04, 0x17
        /*00aa*/ 	.short	(.L_205 - .L_204)
.L_204:
        /*00ac*/ 	.word	0x00000000
        /*00b0*/ 	.short	0x0000
        /*00b2*/ 	.short	0x0000
        /*00b4*/ 	.byte	0x00, 0xf0, 0x21, 0x00


	//----- nvinfo : EIATTR_MAXREG_COUNT
	.align		4
.L_205:
        /*00b8*/ 	.byte	0x03, 0x1b
        /*00ba*/ 	.short	0x00ff


	//----- nvinfo : EIATTR_EXIT_INSTR_OFFSETS
	.align		4
        /*00bc*/ 	.byte	0x04, 0x1c
        /*00be*/ 	.short	(.L_207 - .L_206)


	//   ....[0]....
.L_206:
        /*00c0*/ 	.word	0x00000090


	//   ....[1]....
        /*00c4*/ 	.word	0x00000140


	//   ....[2]....
        /*00c8*/ 	.word	0x000003c0


	//   ....[3]....
        /*00cc*/ 	.word	0x000003f0


	//   ....[4]....
        /*00d0*/ 	.word	0x00000420


	//   ....[5]....
        /*00d4*/ 	.word	0x00000450


	//----- nvinfo : EIATTR_CRS_STACK_SIZE
	.align		4
.L_207:
        /*00d8*/ 	.byte	0x04, 0x1e
        /*00da*/ 	.short	(.L_209 - .L_208)
.L_208:
        /*00dc*/ 	.word	0x00000000
.L_209:


//--------------------- .nv.info.FindFlash        --------------------------
	.section	.nv.info.FindFlash,"",@"SHT_CUDA_INFO"
	.align	4


	//----- nvinfo : EIATTR_SW_WAR
	.align		4
        /*0000*/ 	.byte	0x04, 0x36
        /*0002*/ 	.short	(.L_211 - .L_210)
.L_210:
        /*0004*/ 	.word	0x00000001


	//----- nvinfo : EIATTR_PARAM_CBANK
	.align		4
.L_211:
        /*0008*/ 	.byte	0x04, 0x0a
        /*000a*/ 	.short	(.L_213 - .L_212)
	.align		4
.L_212:
        /*000c*/ 	.word	index@(.nv.constant0.FindFlash)
        /*0010*/ 	.short	0x0160
        /*0012*/ 	.short	0x0010


	//----- nvinfo : EIATTR_CBANK_PARAM_SIZE
	.align		4
.L_213:
        /*0014*/ 	.byte	0x03, 0x19
        /*0016*/ 	.short	0x0010


	//----- nvinfo : EIATTR_KPARAM_INFO
	.align		4
        /*0018*/ 	.byte	0x04, 0x17
        /*001a*/ 	.short	(.L_215 - .L_214)
.L_214:
        /*001c*/ 	.word	0x00000000
        /*0020*/ 	.short	0x0002
        /*0022*/ 	.short	0x000c
        /*0024*/ 	.byte	0x00, 0xf0, 0x11, 0x00


	//----- nvinfo : EIATTR_KPARAM_INFO
	.align		4
.L_215:
        /*0028*/ 	.byte	0x04, 0x17
        /*002a*/ 	.short	(.L_217 - .L_216)
.L_216:
        /*002c*/ 	.word	0x00000000
        /*0030*/ 	.short	0x0001
        /*0032*/ 	.short	0x0008
        /*0034*/ 	.byte	0x00, 0xf0, 0x11, 0x00


	//----- nvinfo : EIATTR_KPARAM_INFO
	.align		4
.L_217:
        /*0038*/ 	.byte	0x04, 0x17
        /*003a*/ 	.short	(.L_219 - .L_218)
.L_218:
        /*003c*/ 	.word	0x00000000
        /*0040*/ 	.short	0x0000
        /*0042*/ 	.short	0x0000
        /*0044*/ 	.byte	0x00, 0xf0, 0x21, 0x00


	//----- nvinfo : EIATTR_MAXREG_COUNT
	.align		4
.L_219:
        /*0048*/ 	.byte	0x03, 0x1b
        /*004a*/ 	.short	0x00ff


	//----- nvinfo : EIATTR_EXIT_INSTR_OFFSETS
	.align		4
        /*004c*/ 	.byte	0x04, 0x1c
        /*004e*/ 	.short	(.L_221 - .L_220)


	//   ....[0]....
.L_220:
        /*0050*/ 	.word	0x00000090


	//   ....[1]....
        /*0054*/ 	.word	0x000000f0


	//   ....[2]....
        /*0058*/ 	.word	0x00000120
.L_221:


//--------------------- .nv.info.NV12ToARGB       --------------------------
	.section	.nv.info.NV12ToARGB,"",@"SHT_CUDA_INFO"
	.align	4


	//----- nvinfo : EIATTR_SW_WAR
	.align		4
        /*0000*/ 	.byte	0x04, 0x36
        /*0002*/ 	.short	(.L_223 - .L_222)
.L_222:
        /*0004*/ 	.word	0x00000001


	//----- nvinfo : EIATTR_PARAM_CBANK
	.align		4
.L_223:
        /*0008*/ 	.byte	0x04, 0x0a
        /*000a*/ 	.short	(.L_225 - .L_224)
	.align		4
.L_224:
        /*000c*/ 	.word	index@(.nv.constant0.NV12ToARGB)
        /*0010*/ 	.short	0x0160
        /*0012*/ 	.short	0x0030


	//----- nvinfo : EIATTR_CBANK_PARAM_SIZE
	.align		4
.L_225:
        /*0014*/ 	.byte	0x03, 0x19
        /*0016*/ 	.short	0x0030


	//----- nvinfo : EIATTR_KPARAM_INFO
	.align		4
        /*0018*/ 	.byte	0x04, 0x17
        /*001a*/ 	.short	(.L_227 - .L_226)
.L_226:
        /*001c*/ 	.word	0x00000000
        /*0020*/ 	.short	0x0006
        /*0022*/ 	.short	0x002c
        /*0024*/ 	.byte	0x00, 0xf0, 0x11, 0x00


	//----- nvinfo : EIATTR_KPARAM_INFO
	.align		4
.L_227:
        /*0028*/ 	.byte	0x04, 0x17
        /*002a*/ 	.short	(.L_229 - .L_228)
.L_228:
        /*002c*/ 	.word	0x00000000
        /*0030*/ 	.short	0x0005
        /*0032*/ 	.short	0x0028
        /*0034*/ 	.byte	0x00, 0xf0, 0x11, 0x00


	//----- nvinfo : EIATTR_KPARAM_INFO
	.align		4
.L_229:
        /*0038*/ 	.byte	0x04, 0x17
        /*003a*/ 	.short	(.L_231 - .L_230)
.L_230:
        /*003c*/ 	.word	0x00000000
        /*0040*/ 	.short	0x0004
        /*0042*/ 	.short	0x0020
        /*0044*/ 	.byte	0x00, 0xf0, 0x21, 0x00


	//----- nvinfo : EIATTR_KPARAM_INFO
	.align		4
.L_231:
        /*0048*/ 	.byte	0x04, 0x17
        /*004a*/ 	.short	(.L_233 - .L_232)
.L_232:
        /*004c*/ 	.word	0x00000000
        /*0050*/ 	.short	0x0003
        /*0052*/ 	.short	0x0018
        /*0054*/ 	.byte	0x00, 0xf0, 0x21, 0x00


	//----- nvinfo : EIATTR_KPARAM_INFO
	.align		4
.L_233:
        /*0058*/ 	.byte	0x04, 0x17
        /*005a*/ 	.short	(.L_235 - .L_234)
.L_234:
        /*005c*/ 	.word	0x00000000
        /*0060*/ 	.short	0x0002
        /*0062*/ 	.short	0x0010
        /*0064*/ 	.byte	0x00, 0xf0, 0x21, 0x00


	//----- nvinfo : EIATTR_KPARAM_INFO
	.align		4
.L_235:
        /*0068*/ 	.byte	0x04, 0x17
        /*006a*/ 	.short	(.L_237 - .L_236)
.L_236:
        /*006c*/ 	.word	0x00000000
        /*0070*/ 	.short	0x0001
        /*0072*/ 	.short	0x0008
        /*0074*/ 	.byte	0x00, 0xf0, 0x21, 0x00


	//----- nvinfo : EIATTR_KPARAM_INFO
	.align		4
.L_237:
        /*0078*/ 	.byte	0x04, 0x17
        /*007a*/ 	.short	(.L_239 - .L_238)
.L_238:
        /*007c*/ 	.word	0x00000000
        /*0080*/ 	.short	0x0000
        /*0082*/ 	.short	0x0000
        /*0084*/ 	.byte	0x00, 0xf0, 0x21, 0x00


	//----- nvinfo : EIATTR_MAXREG_COUNT
	.align		4
.L_239:
        /*0088*/ 	.byte	0x03, 0x1b
        /*008a*/ 	.short	0x00ff


	//----- nvinfo : EIATTR_EXIT_INSTR_OFFSETS
	.align		4
        /*008c*/ 	.byte	0x04, 0x1c
        /*008e*/ 	.short	(.L_241 - .L_240)


	//   ....[0]....
.L_240:
        /*0090*/ 	.word	0x000000b0


	//   ....[1]....
        /*0094*/ 	.word	0x00000610
.L_241:


//--------------------- .nv.info.Copy             --------------------------
	.section	.nv.info.Copy,"",@"SHT_CUDA_INFO"
	.align	4


	//----- nvinfo : EIATTR_SW_WAR
	.align		4
        /*0000*/ 	.byte	0x04, 0x36
        /*0002*/ 	.short	(.L_243 - .L_242)
.L_242:
        /*0004*/ 	.word	0x00000001


	//----- nvinfo : EIATTR_PARAM_CBANK
	.align		4
.L_243:
        /*0008*/ 	.byte	0x04, 0x0a
        /*000a*/ 	.short	(.L_245 - .L_244)
	.align		4
.L_244:
        /*000c*/ 	.word	index@(.nv.constant0.Copy)
        /*0010*/ 	.short	0x0160
        /*0012*/ 	.short	0x0020


	//----- nvinfo : EIATTR_CBANK_PARAM_SIZE
	.align		4
.L_245:
        /*0014*/ 	.byte	0x03, 0x19
        /*0016*/ 	.short	0x0020


	//----- nvinfo : EIATTR_KPARAM_INFO
	.align		4
        /*0018*/ 	.byte	0x04, 0x17
        /*001a*/ 	.short	(.L_247 - .L_246)
.L_246:
        /*001c*/ 	.word	0x00000000
        /*0020*/ 	.short	0x0005
        /*0022*/ 	.short	0x001c
        /*0024*/ 	.byte	0x00, 0xf0, 0x11, 0x00


	//----- nvinfo : EIATTR_KPARAM_INFO
	.align		4
.L_247:
        /*0028*/ 	.byte	0x04, 0x17
        /*002a*/ 	.short	(.L_249 - .L_248)
.L_248:
        /*002c*/ 	.word	0x00000000
        /*0030*/ 	.short	0x0004
        /*0032*/ 	.short	0x0018
        /*0034*/ 	.byte	0x00, 0xf0, 0x11, 0x00


	//----- nvinfo : EIATTR_KPARAM_INFO
	.align		4
.L_249:
        /*0038*/ 	.byte	0x04, 0x17
        /*003a*/ 	.short	(.L_251 - .L_250)
.L_250:
        /*003c*/ 	.word	0x00000000
        /*0040*/ 	.short	0x0003
        /*0042*/ 	.short	0x0014
        /*0044*/ 	.byte	0x00, 0xf0, 0x11, 0x00


	//----- nvinfo : EIATTR_KPARAM_INFO
	.align		4
.L_251:
        /*0048*/ 	.byte	0x04, 0x17
        /*004a*/ 	.short	(.L_253 - .L_252)
.L_252:
        /*004c*/ 	.word	0x00000000
        /*0050*/ 	.short	0x0002
        /*0052*/ 	.short	0x0010
        /*0054*/ 	.byte	0x00, 0xf0, 0x11, 0x00


	//----- nvinfo : EIATTR_KPARAM_INFO
	.align		4
.L_253:
        /*0058*/ 	.byte	0x04, 0x17
        /*005a*/ 	.short	(.L_255 - .L_254)
.L_254:
        /*005c*/ 	.word	0x00000000
        /*0060*/ 	.short	0x0001
        /*0062*/ 	.short	0x0008
        /*0064*/ 	.byte	0x00, 0xf0, 0x21, 0x00


	//----- nvinfo : EIATTR_KPARAM_INFO
	.align		4
.L_255:
        /*0068*/ 	.byte	0x04, 0x17
        /*006a*/ 	.short	(.L_257 - .L_256)
.L_256:
        /*006c*/ 	.word	0x00000000
        /*0070*/ 	.short	0x0000
        /*0072*/ 	.short	0x0000
        /*0074*/ 	.byte	0x00, 0xf0, 0x21, 0x00


	//----- nvinfo : EIATTR_MAXREG_COUNT
	.align		4
.L_257:
        /*0078*/ 	.byte	0x03, 0x1b
        /*007a*/ 	.short	0x00ff


	//----- nvinfo : EIATTR_EXIT_INSTR_OFFSETS
	.align		4
        /*007c*/ 	.byte	0x04, 0x1c
        /*007e*/ 	.short	(.L_259 - .L_258)


	//   ....[0]....
.L_258:
        /*0080*/ 	.word	0x00000090


	//   ....[1]....
        /*0084*/ 	.word	0x00000190
.L_259:


//--------------------- .nv.info.NV12ToGrayScale  --------------------------
	.section	.nv.info.NV12ToGrayScale,"",@"SHT_CUDA_INFO"
	.align	4


	//----- nvinfo : EIATTR_SW_WAR
	.align		4
        /*0000*/ 	.byte	0x04, 0x36
        /*0002*/ 	.short	(.L_261 - .L_260)
.L_260:
        /*0004*/ 	.word	0x00000001


	//----- nvinfo : EIATTR_PARAM_CBANK
	.align		4
.L_261:
        /*0008*/ 	.byte	0x04, 0x0a
        /*000a*/ 	.short	(.L_263 - .L_262)
	.align		4
.L_262:
        /*000c*/ 	.word	index@(.nv.constant0.NV12ToGrayScale)
        /*0010*/ 	.short	0x0160
        /*0012*/ 	.short	0x0028


	//----- nvinfo : EIATTR_CBANK_PARAM_SIZE
	.align		4
.L_263:
        /*0014*/ 	.byte	0x03, 0x19
        /*0016*/ 	.short	0x0028


	//----- nvinfo : EIATTR_KPARAM_INFO
	.align		4
        /*0018*/ 	.byte	0x04, 0x17
        /*001a*/ 	.short	(.L_265 - .L_264)
.L_264:
        /*001c*/ 	.word	0x00000000
        /*0020*/ 	.short	0x0005
        /*0022*/ 	.short	0x0024
        /*0024*/ 	.byte	0x00, 0xf0, 0x11, 0x00


	//----- nvinfo : EIATTR_KPARAM_INFO
	.align		4
.L_265:
        /*0028*/ 	.byte	0x04, 0x17
        /*002a*/ 	.short	(.L_267 - .L_266)
.L_266:
        /*002c*/ 	.word	0x00000000
        /*0030*/ 	.short	0x0004
        /*0032*/ 	.short	0x0020
        /*0034*/ 	.byte	0x00, 0xf0, 0x11, 0x00


	//----- nvinfo : EIATTR_KPARAM_INFO
	.align		4
.L_267:
        /*0038*/ 	.byte	0x04, 0x17
        /*003a*/ 	.short	(.L_269 - .L_268)
.L_268:
        /*003c*/ 	.word	0x00000000
        /*0040*/ 	.short	0x0003
        /*0042*/ 	.short	0x0018
        /*0044*/ 	.byte	0x00, 0xf0, 0x21, 0x00


	//----- nvinfo : EIATTR_KPARAM_INFO
	.align		4
.L_269:
        /*0048*/ 	.byte	0x04, 0x17
        /*004a*/ 	.short	(.L_271 - .L_270)
.L_270:
        /*004c*/ 	.word	0x00000000
        /*0050*/ 	.short	0x0002
        /*0052*/ 	.short	0x0010
        /*0054*/ 	.byte	0x00, 0xf0, 0x21, 0x00


	//----- nvinfo : EIATTR_KPARAM_INFO
	.align		4
.L_271:
        /*0058*/ 	.byte	0x04, 0x17
        /*005a*/ 	.short	(.L_273 - .L_272)
.L_272:
        /*005c*/ 	.word	0x00000000
        /*0060*/ 	.short	0x0001
        /*0062*/ 	.short	0x0008
        /*0064*/ 	.byte	0x00, 0xf0, 0x21, 0x00


	//----- nvinfo : EIATTR_KPARAM_INFO
	.align		4
.L_273:
        /*0068*/ 	.byte	0x04, 0x17
        /*006a*/ 	.short	(.L_275 - .L_274)
.L_274:
        /*006c*/ 	.word	0x00000000
        /*0070*/ 	.short	0x0000
        /*0072*/ 	.short	0x0000
        /*0074*/ 	.byte	0x00, 0xf0, 0x21, 0x00


	//----- nvinfo : EIATTR_MAXREG_COUNT
	.align		4
.L_275:
        /*0078*/ 	.byte	0x03, 0x1b
        /*007a*/ 	.short	0x00ff


	//----- nvinfo : EIATTR_EXIT_INSTR_OFFSETS
	.align		4
        /*007c*/ 	.byte	0x04, 0x1c
        /*007e*/ 	.short	(.L_277 - .L_276)


	//   ....[0]....
.L_276:
        /*0080*/ 	.word	0x00000090


	//   ....[1]....
        /*0084*/ 	.word	0x000001c0
.L_277:


//--------------------- .nv.constant0.Luminance   --------------------------
	.section	.nv.constant0.Luminance,"a",@progbits
	.align	4
.nv.constant0.Luminance:
	.zero		392


//--------------------- .nv.constant0.FinishLine  --------------------------
	.section	.nv.constant0.FinishLine,"a",@progbits
	.align	4
.nv.constant0.FinishLine:
	.zero		392


//--------------------- .nv.constant0.FinishLine2 --------------------------
	.section	.nv.constant0.FinishLine2,"a",@progbits
	.align	4
.nv.constant0.FinishLine2:
	.zero		396


//--------------------- .nv.constant0.FinishLine3 --------------------------
	.section	.nv.constant0.FinishLine3,"a",@progbits
	.align	4
.nv.constant0.FinishLine3:
	.zero		404


//--------------------- .nv.constant0.DrawComponents --------------------------
	.section	.nv.constant0.DrawComponents,"a",@progbits
	.align	4
.nv.constant0.DrawComponents:
	.zero		404


//--------------------- .nv.constant0.FindFlash   --------------------------
	.section	.nv.constant0.FindFlash,"a",@progbits
	.align	4
.nv.constant0.FindFlash:
	.zero		368


//--------------------- .nv.constant0.NV12ToARGB  --------------------------
	.section	.nv.constant0.NV12ToARGB,"a",@progbits
	.align	4
.nv.constant0.NV12ToARGB:
	.zero		400


//--------------------- .nv.constant0.Copy        --------------------------
	.section	.nv.constant0.Copy,"a",@progbits
	.align	4
.nv.constant0.Copy:
	.zero		384


//--------------------- .nv.constant0.NV12ToGrayScale --------------------------
	.section	.nv.constant0.NV12ToGrayScale,"a",@progbits
	.align	4
.nv.constant0.NV12ToGrayScale:
	.zero		392


//--------------------- .text.Luminance           --------------------------
	.section	.text.Luminance,"ax",@progbits
	.sectioninfo	@"SHI_REGISTERS=27"
	.align	128
        .global         Luminance
        .type           Luminance,@function
        .size           Luminance,(.L_x_46 - Luminance)
        .other          Luminance,@"STO_CUDA_ENTRY STV_DEFAULT"
Luminance:
.text.Luminance:
[----:B------:R-:W-:-:S08]  /*0000*/  IMAD.MOV.U32 R1, RZ, RZ, c[0x0][0x28] ;  /* 0x00000a00ff017624 */ /* 0x000fd000078e00ff */
[----:B------:R-:W-:Y:S02]  /*0010*/  IMAD.MOV.U32 R0, RZ, RZ, c[0x0][0x170] ;  /* 0x00005c00ff007624 */ /* 0x000fe400078e00ff */
[----:B------:R-:W-:Y:S02]  /*0020*/  IMAD.MOV.U32 R6, RZ, RZ, RZ ;  /* 0x000000ffff067224 */ /* 0x000fe400078e00ff */
[----:B------:R-:W-:Y:S01]  /*0030*/  IMAD.MOV.U32 R3, RZ, RZ, RZ ;  /* 0x000000ffff037224 */ /* 0x000fe200078e00ff */
[----:B------:R-:W-:Y:S01]  /*0040*/  ISETP.GT.AND P0, PT, R0, c[0x0][0x174], PT ;  /* 0x00005d0000007a0c */ /* 0x000fe20003f04270 */
[----:B------:R-:W-:Y:S02]  /*0050*/  IMAD.MOV.U32 R8, RZ, RZ, RZ ;  /* 0x000000ffff087224 */ /* 0x000fe400078e00ff */
[----:B------:R-:W-:-:S09]  /*0060*/  IMAD.MOV.U32 R5, RZ, RZ, RZ ;  /* 0x000000ffff057224 */ /* 0x000fd200078e00ff */
[----:B------:R-:W-:Y:S05]  /*0070*/  @P0 BRA `(.L_x_0) ;  /* 0x0000096000000947 */ /* 0x000fea0003800000 */
[----:B------:R-:W-:Y:S02]  /*0080*/  IMAD.MOV.U32 R2, RZ, RZ, c[0x0][0x178] ;  /* 0x00005e00ff027624 */ /* 0x000fe400078e00ff */
[----:B------:R-:W-:Y:S02]  /*0090*/  IMAD.MOV.U32 R5, RZ, RZ, 0x1 ;  /* 0x00000001ff057424 */ /* 0x000fe400078e00ff */
[----:B------:R-:W-:Y:S01]  /*00a0*/  IMAD.MOV.U32 R6, RZ, RZ, RZ ;  /* 0x000000ffff067224 */ /* 0x000fe200078e00ff */
[----:B------:R-:W-:Y:S01]  /*00b0*/  IMNMX R0, R2, c[0x0][0x17c], !PT ;  /* 0x00005f0002007a17 */ /* 0x000fe20007800200 */
[----:B------:R-:W-:Y:S01]  /*00c0*/  IMAD.MOV.U32 R3, RZ, RZ, RZ ;  /* 0x000000ffff037224 */ /* 0x000fe200078e00ff */
[----:B------:R-:W-:Y:S01]  /*00d0*/  SHF.R.S32.HI R23, RZ, 0x1f, R2 ;  /* 0x0000001fff177819 */ /* 0x000fe20000011402 */
[----:B------:R-:W-:Y:S01]  /*00e0*/  IMAD.MOV.U32 R22, RZ, RZ, RZ ;  /* 0x000000ffff167224 */ /* 0x000fe200078e00ff */
[----:B------:R-:W-:Y:S01]  /*00f0*/  IADD3 R0, R0, -c[0x0][0x178], R5 ;  /* 0x80005e0000007a10 */ /* 0x000fe20007ffe005 */
[----:B------:R-:W-:Y:S01]  /*0100*/  IMAD.MOV.U32 R4, RZ, RZ, c[0x0][0x170] ;  /* 0x00005c00ff047624 */ /* 0x000fe200078e00ff */
[----:B------:R-:W-:Y:S01]  /*0110*/  IADD3 R2, R2, 0x1, RZ ;  /* 0x0000000102027810 */ /* 0x000fe20007ffe0ff */
[----:B------:R-:W-:Y:S01]  /*0120*/  IMAD.MOV.U32 R8, RZ, RZ, RZ ;  /* 0x000000ffff087224 */ /* 0x000fe200078e00ff */
[----:B------:R-:W-:Y:S01]  /*0130*/  LOP3.LUT R24, R0, 0x3, RZ, 0xc0, !PT ;  /* 0x0000000300187812 */ /* 0x000fe200078ec0ff */
[----:B------:R-:W-:-:S08]  /*0140*/  IMAD.MOV.U32 R5, RZ, RZ, RZ ;  /* 0x000000ffff057224 */ /* 0x000fd000078e00ff */
.L_x_7:
[----:B------:R-:W-:-:S05]  /*0150*/  IMAD.MOV.U32 R19, RZ, RZ, c[0x0][0x178] ;  /* 0x00005e00ff137624 */ /* 0x000fca00078e00ff */
[----:B------:R-:W-:-:S12]  /*0160*/  ISETP.GT.AND P0, PT, R19, c[0x0][0x17c], PT ;  /* 0x00005f0013007a0c */ /* 0x000fd80003f04270 */
[----:B------:R-:W-:Y:S05]  /*0170*/  @P0 BRA `(.L_x_1) ;  /* 0x0000082000000947 */ /* 0x000fea0003800000 */
[----:B------:R-:W-:-:S12]  /*0180*/  ISETP.NE.AND P0, PT, R24, RZ, PT ;  /* 0x000000ff1800720c */ /* 0x000fd80003f05270 */
[----:B------:R-:W-:Y:S05]  /*0190*/  @!P0 BRA `(.L_x_2) ;  /* 0x000003e000008947 */ /* 0x000fea0003800000 */
[----:B------:R-:W-:Y:S02]  /*01a0*/  ISETP.NE.AND P0, PT, R24, 0x1, PT ;  /* 0x000000011800780c */ /* 0x000fe40003f05270 */
[----:B------:R-:W-:-:S10]  /*01b0*/  SHF.R.S32.HI R11, RZ, 0x1f, R4 ;  /* 0x0000001fff0b7819 */ /* 0x000fd40000011404 */
[----:B------:R-:W-:Y:S05]  /*01c0*/  @!P0 BRA `(.L_x_3) ;  /* 0x0000024000008947 */ /* 0x000fea0003800000 */
[----:B------:R-:W-:Y:S01]  /*01d0*/  ISETP.NE.AND P0, PT, R24, 0x2, PT ;  /* 0x000000021800780c */ /* 0x000fe20003f05270 */
[----:B------:R-:W-:Y:S02]  /*01e0*/  IMAD.MOV.U32 R14, RZ, RZ, R4 ;  /* 0x000000ffff0e7224 */ /* 0x000fe400078e0004 */
[----:B------:R-:W-:-:S09]  /*01f0*/  IMAD.MOV.U32 R15, RZ, RZ, R11 ;  /* 0x000000ffff0f7224 */ /* 0x000fd200078e000b */
[----:B------:R-:W-:Y:S02]  /*0200*/  @P0 IMAD.MOV.U32 R10, RZ, RZ, R4 ;  /* 0x000000ffff0a0224 */ /* 0x000fe400078e0004 */
[----:B------:R-:W-:Y:S02]  /*0210*/  @P0 IMAD R16, R23, c[0x0][0x168], RZ ;  /* 0x00005a0017100a24 */ /* 0x000fe400078e02ff */
[----:B------:R-:W-:-:S04]  /*0220*/  @P0 IMAD.WIDE.U32 R12, R19, c[0x0][0x168], R10 ;  /* 0x00005a00130c0a25 */ /* 0x000fc800078e000a */
[----:B------:R-:W-:Y:S02]  /*0230*/  @P0 IMAD.MOV.U32 R7, RZ, RZ, R2 ;  /* 0x000000ffff070224 */ /* 0x000fe400078e0002 */
[----:B------:R-:W-:Y:S01]  /*0240*/  @!P0 IMAD.MOV.U32 R7, RZ, RZ, c[0x0][0x178] ;  /* 0x00005e00ff078624 */ /* 0x000fe200078e00ff */
[----:B------:R-:W-:Y:S01]  /*0250*/  @P0 IADD3 R12, P1, R12, c[0x0][0x160], RZ ;  /* 0x000058000c0c0a10 */ /* 0x000fe20007f3e0ff */
[----:B------:R-:W-:Y:S02]  /*0260*/  @P0 IMAD R17, R19, c[0x0][0x16c], R16 ;  /* 0x00005b0013110a24 */ /* 0x000fe400078e0210 */
[----:B------:R-:W-:Y:S01]  /*0270*/  IMAD.WIDE.U32 R14, R7, c[0x0][0x168], R14 ;  /* 0x00005a00070e7a25 */ /* 0x000fe200078e000e */
[----:B------:R-:W-:Y:S02]  /*0280*/  SHF.R.S32.HI R9, RZ, 0x1f, R7 ;  /* 0x0000001fff097819 */ /* 0x000fe40000011407 */
[----:B------:R-:W-:-:S03]  /*0290*/  @P0 IADD3.X R13, R13, c[0x0][0x164], R17, P1, !PT ;  /* 0x000059000d0d0a10 */ /* 0x000fc60000ffe411 */
[----:B------:R-:W-:-:S03]  /*02a0*/  IMAD R16, R9, c[0x0][0x168], RZ ;  /* 0x00005a0009107a24 */ /* 0x000fc600078e02ff */
[----:B------:R-:W-:Y:S01]  /*02b0*/  IADD3 R14, P1, R14, c[0x0][0x160], RZ ;  /* 0x000058000e0e7a10 */ /* 0x000fe20007f3e0ff */
[----:B------:R-:W-:Y:S01]  /*02c0*/  IMAD R9, R7, c[0x0][0x16c], R16 ;  /* 0x00005b0007097a24 */ /* 0x000fe200078e0210 */
[----:B------:R-:W2:Y:S04]  /*02d0*/  @P0 LDG.E.U8.SYS R12, [R12] ;  /* 0x000000000c0c0381 */ /* 0x000ea800001ee100 */
[----:B------:R-:W-:-:S08]  /*02e0*/  IADD3.X R15, R15, c[0x0][0x164], R9, P1, !PT ;  /* 0x000059000f0f7a10 */ /* 0x000fd00000ffe409 */
[----:B------:R-:W3:Y:S01]  /*02f0*/  LDG.E.U8.SYS R14, [R14] ;  /* 0x000000000e0e7381 */ /* 0x000ee200001ee100 */
[----:B------:R-:W-:Y:S02]  /*0300*/  @P0 LOP3.LUT P1, RZ, R19, 0x1, RZ, 0xc0, !PT ;  /* 0x0000000113ff0812 */ /* 0x000fe4000782c0ff */
[----:B------:R-:W-:-:S04]  /*0310*/  LOP3.LUT R9, R7, 0x1, RZ, 0xc0, !PT ;  /* 0x0000000107097812 */ /* 0x000fc800078ec0ff */
[----:B------:R-:W-:Y:S02]  /*0320*/  ISETP.NE.U32.AND P2, PT, R9, 0x1, PT ;  /* 0x000000010900780c */ /* 0x000fe40003f45070 */
[----:B------:R-:W-:Y:S02]  /*0330*/  IADD3 R7, R7, 0x1, RZ ;  /* 0x0000000107077810 */ /* 0x000fe40007ffe0ff */
[C---:B--2---:R-:W-:Y:S02]  /*0340*/  @P0 SEL R17, R12.reuse, RZ, !P1 ;  /* 0x000000ff0c110207 */ /* 0x044fe40004800000 */
[----:B------:R-:W-:Y:S02]  /*0350*/  @P0 SEL R9, R12, RZ, P1 ;  /* 0x000000ff0c090207 */ /* 0x000fe40000800000 */
[----:B------:R-:W-:Y:S02]  /*0360*/  @P0 IADD3 R8, P1, R17, R8, RZ ;  /* 0x0000000811080210 */ /* 0x000fe40007f3e0ff */
[----:B------:R-:W-:-:S03]  /*0370*/  @P0 IADD3 R6, P3, R9, R6, RZ ;  /* 0x0000000609060210 */ /* 0x000fc60007f7e0ff */
[----:B------:R-:W-:Y:S01]  /*0380*/  @P0 IMAD.X R5, RZ, RZ, R5, P1 ;  /* 0x000000ffff050224 */ /* 0x000fe200008e0605 */
[C---:B---3--:R-:W-:Y:S02]  /*0390*/  SEL R17, R14.reuse, RZ, P2 ;  /* 0x000000ff0e117207 */ /* 0x048fe40001000000 */
[----:B------:R-:W-:Y:S01]  /*03a0*/  SEL R9, R14, RZ, !P2 ;  /* 0x000000ff0e097207 */ /* 0x000fe20005000000 */
[----:B------:R-:W-:Y:S01]  /*03b0*/  @P0 IMAD.X R3, RZ, RZ, R3, P3 ;  /* 0x000000ffff030224 */ /* 0x000fe200018e0603 */
[----:B------:R-:W-:Y:S02]  /*03c0*/  IADD3 R8, P2, R8, R17, RZ ;  /* 0x0000001108087210 */ /* 0x000fe40007f5e0ff */
[----:B------:R-:W-:-:S03]  /*03d0*/  IADD3 R6, P1, R6, R9, RZ ;  /* 0x0000000906067210 */ /* 0x000fc60007f3e0ff */
[----:B------:R-:W-:Y:S02]  /*03e0*/  IMAD.X R5, RZ, RZ, R5, P2 ;  /* 0x000000ffff057224 */ /* 0x000fe400010e0605 */
[----:B------:R-:W-:Y:S01]  /*03f0*/  IMAD.X R3, RZ, RZ, R3, P1 ;  /* 0x000000ffff037224 */ /* 0x000fe200008e0603 */
[----:B------:R-:W-:Y:S07]  /*0400*/  BRA `(.L_x_4) ;  /* 0x0000001000007947 */ /* 0x000fee0003800000 */
.L_x_3:
[----:B------:R-:W-:-:S08]  /*0410*/  IMAD.MOV.U32 R7, RZ, RZ, c[0x0][0x178] ;  /* 0x00005e00ff077624 */ /* 0x000fd000078e00ff */
.L_x_4:
[----:B------:R-:W-:Y:S01]  /*0420*/  IMAD.MOV.U32 R10, RZ, RZ, R4 ;  /* 0x000000ffff0a7224 */ /* 0x000fe200078e0004 */
[----:B------:R-:W-:-:S03]  /*0430*/  SHF.R.S32.HI R9, RZ, 0x1f, R7 ;  /* 0x0000001fff097819 */ /* 0x000fc60000011407 */
[----:B------:R-:W-:-:S04]  /*0440*/  IMAD.WIDE.U32 R10, R7, c[0x0][0x168], R10 ;  /* 0x00005a00070a7a25 */ /* 0x000fc800078e000a */
[----:B------:R-:W-:-:S03]  /*0450*/  IMAD R12, R9, c[0x0][0x168], RZ ;  /* 0x00005a00090c7a24 */ /* 0x000fc600078e02ff */
[----:B------:R-:W-:Y:S01]  /*0460*/  IADD3 R10, P0, R10, c[0x0][0x160], RZ ;  /* 0x000058000a0a7a10 */ /* 0x000fe20007f1e0ff */
[----:B------:R-:W-:-:S05]  /*0470*/  IMAD R9, R7, c[0x0][0x16c], R12 ;  /* 0x00005b0007097a24 */ /* 0x000fca00078e020c */
[----:B------:R-:W-:-:S08]  /*0480*/  IADD3.X R11, R11, c[0x0][0x164], R9, P0, !PT ;  /* 0x000059000b0b7a10 */ /* 0x000fd000007fe409 */
[----:B------:R-:W2:Y:S01]  /*0490*/  LDG.E.U8.SYS R10, [R10] ;  /* 0x000000000a0a7381 */ /* 0x000ea200001ee100 */
[----:B------:R-:W-:-:S04]  /*04a0*/  LOP3.LUT R9, R7, 0x1, RZ, 0xc0, !PT ;  /* 0x0000000107097812 */ /* 0x000fc800078ec0ff */
[----:B------:R-:W-:-:S04]  /*04b0*/  ISETP.NE.U32.AND P0, PT, R9, 0x1, PT ;  /* 0x000000010900780c */ /* 0x000fc80003f05070 */
[C---:B--2---:R-:W-:Y:S02]  /*04c0*/  SEL R9, R10.reuse, RZ, !P0 ;  /* 0x000000ff0a097207 */ /* 0x044fe40004000000 */
[----:B------:R-:W-:Y:S02]  /*04d0*/  SEL R13, R10, RZ, P0 ;  /* 0x000000ff0a0d7207 */ /* 0x000fe40000000000 */
[----:B------:R-:W-:Y:S02]  /*04e0*/  IADD3 R15, P1, R6, R9, RZ ;  /* 0x00000009060f7210 */ /* 0x000fe40007f3e0ff */
[----:B------:R-:W-:Y:S02]  /*04f0*/  IADD3 R12, P0, R8, R13, RZ ;  /* 0x0000000d080c7210 */ /* 0x000fe40007f1e0ff */
[----:B------:R-:W-:Y:S01]  /*0500*/  IADD3 R9, R7, 0x1, RZ ;  /* 0x0000000107097810 */ /* 0x000fe20007ffe0ff */
[----:B------:R-:W-:Y:S02]  /*0510*/  IMAD.X R13, RZ, RZ, R3, P1 ;  /* 0x000000ffff0d7224 */ /* 0x000fe400008e0603 */
[----:B------:R-:W-:-:S02]  /*0520*/  IMAD.X R14, RZ, RZ, R5, P0 ;  /* 0x000000ffff0e7224 */ /* 0x000fc400000e0605 */
[----:B------:R-:W-:Y:S02]  /*0530*/  IMAD.MOV.U32 R6, RZ, RZ, R15 ;  /* 0x000000ffff067224 */ /* 0x000fe400078e000f */
[----:B------:R-:W-:Y:S02]  /*0540*/  IMAD.MOV.U32 R8, RZ, RZ, R12 ;  /* 0x000000ffff087224 */ /* 0x000fe400078e000c */
[----:B------:R-:W-:Y:S02]  /*0550*/  IMAD.MOV.U32 R3, RZ, RZ, R13 ;  /* 0x000000ffff037224 */ /* 0x000fe400078e000d */
[----:B------:R-:W-:Y:S01]  /*0560*/  IMAD.MOV.U32 R5, RZ, RZ, R14 ;  /* 0x000000ffff057224 */ /* 0x000fe200078e000e */
[----:B------:R-:W-:Y:S07]  /*0570*/  BRA `(.L_x_5) ;  /* 0x0000009000007947 */ /* 0x000fee0003800000 */
.L_x_2:
[----:B------:R-:W-:Y:S02]  /*0580*/  IMAD.MOV.U32 R15, RZ, RZ, R6 ;  /* 0x000000ffff0f7224 */ /* 0x000fe400078e0006 */
[----:B------:R-:W-:Y:S02]  /*0590*/  IMAD.MOV.U32 R13, RZ, RZ, R3 ;  /* 0x000000ffff0d7224 */ /* 0x000fe400078e0003 */
[----:B------:R-:W-:-:S02]  /*05a0*/  IMAD.MOV.U32 R12, RZ, RZ, R8 ;  /* 0x000000ffff0c7224 */ /* 0x000fc400078e0008 */
[----:B------:R-:W-:Y:S02]  /*05b0*/  IMAD.MOV.U32 R14, RZ, RZ, R5 ;  /* 0x000000ffff0e7224 */ /* 0x000fe400078e0005 */
[----:B------:R-:W-:Y:S02]  /*05c0*/  IMAD.MOV.U32 R9, RZ, RZ, c[0x0][0x178] ;  /* 0x00005e00ff097624 */ /* 0x000fe400078e00ff */
[----:B------:R-:W-:Y:S02]  /*05d0*/  IMAD.MOV.U32 R6, RZ, RZ, RZ ;  /* 0x000000ffff067224 */ /* 0x000fe400078e00ff */
[----:B------:R-:W-:Y:S02]  /*05e0*/  IMAD.MOV.U32 R3, RZ, RZ, RZ ;  /* 0x000000ffff037224 */ /* 0x000fe400078e00ff */
[----:B------:R-:W-:Y:S02]  /*05f0*/  IMAD.MOV.U32 R8, RZ, RZ, RZ ;  /* 0x000000ffff087224 */ /* 0x000fe400078e00ff */
[----:B------:R-:W-:-:S08]  /*0600*/  IMAD.MOV.U32 R5, RZ, RZ, RZ ;  /* 0x000000ffff057224 */ /* 0x000fd000078e00ff */
.L_x_5:
[----:B------:R-:W-:-:S12]  /*0610*/  ISETP.GE.U32.AND P0, PT, R0, 0x4, PT ;  /* 0x000000040000780c */ /* 0x000fd80003f06070 */
[----:B------:R-:W-:Y:S05]  /*0620*/  @!P0 BRA `(.L_x_1) ;  /* 0x0000037000008947 */ /* 0x000fea0003800000 */
[----:B------:R-:W-:Y:S02]  /*0630*/  IADD3 R6, R22, c[0x0][0x170], RZ ;  /* 0x00005c0016067a10 */ /* 0x000fe40007ffe0ff */
[----:B------:R-:W-:Y:S02]  /*0640*/  SHF.R.S32.HI R3, RZ, 0x1f, R9 ;  /* 0x0000001fff037819 */ /* 0x000fe40000011409 */
[----:B------:R-:W-:-:S03]  /*0650*/  SHF.R.S32.HI R7, RZ, 0x1f, R6 ;  /* 0x0000001fff077819 */ /* 0x000fc60000011406 */
[----:B------:R-:W-:Y:S02]  /*0660*/  IMAD R8, R3, c[0x0][0x168], RZ ;  /* 0x00005a0003087a24 */ /* 0x000fe400078e02ff */
[----:B------:R-:W-:-:S04]  /*0670*/  IMAD.WIDE.U32 R6, R9, c[0x0][0x168], R6 ;  /* 0x00005a0009067a25 */ /* 0x000fc800078e0006 */
[----:B------:R-:W-:Y:S02]  /*0680*/  IMAD R5, R9, c[0x0][0x16c], R8 ;  /* 0x00005b0009057a24 */ /* 0x000fe400078e0208 */
[----:B------:R-:W-:Y:S01]  /*0690*/  IMAD.MOV.U32 R3, RZ, RZ, R13 ;  /* 0x000000ffff037224 */ /* 0x000fe200078e000d */
[----:B------:R-:W-:Y:S01]  /*06a0*/  IADD3 R10, P0, R6, c[0x0][0x160], RZ ;  /* 0x00005800060a7a10 */ /* 0x000fe20007f1e0ff */
[----:B------:R-:W-:Y:S02]  /*06b0*/  IMAD.MOV.U32 R6, RZ, RZ, R15 ;  /* 0x000000ffff067224 */ /* 0x000fe400078e000f */
[----:B------:R-:W-:Y:S01]  /*06c0*/  IMAD.MOV.U32 R8, RZ, RZ, R12 ;  /* 0x000000ffff087224 */ /* 0x000fe200078e000c */
[----:B------:R-:W-:Y:S01]  /*06d0*/  IADD3.X R13, R7, c[0x0][0x164], R5, P0, !PT ;  /* 0x00005900070d7a10 */ /* 0x000fe200007fe405 */
[----:B------:R-:W-:-:S08]  /*06e0*/  IMAD.MOV.U32 R5, RZ, RZ, R14 ;  /* 0x000000ffff057224 */ /* 0x000fd000078e000e */
.L_x_6:
[----:B------:R-:W-:Y:S01]  /*06f0*/  IADD3 R14, P0, R10, c[0x0][0x168], RZ ;  /* 0x00005a000a0e7a10 */ /* 0x000fe20007f1e0ff */
[----:B------:R-:W-:-:S03]  /*0700*/  IMAD.MOV.U32 R12, RZ, RZ, R10 ;  /* 0x000000ffff0c7224 */ /* 0x000fc600078e000a */
[----:B------:R-:W-:Y:S02]  /*0710*/  IADD3.X R15, R13, c[0x0][0x16c], RZ, P0, !PT ;  /* 0x00005b000d0f7a10 */ /* 0x000fe400007fe4ff */
[----:B------:R-:W-:-:S03]  /*0720*/  IADD3 R16, P0, R14, c[0x0][0x168], RZ ;  /* 0x00005a000e107a10 */ /* 0x000fc60007f1e0ff */
[----:B------:R-:W2:Y:S01]  /*0730*/  LDG.E.U8.SYS R12, [R12] ;  /* 0x000000000c0c7381 */ /* 0x000ea200001ee100 */
[----:B------:R-:W-:Y:S02]  /*0740*/  IADD3.X R17, R15, c[0x0][0x16c], RZ, P0, !PT ;  /* 0x00005b000f117a10 */ /* 0x000fe400007fe4ff */
[----:B------:R-:W-:Y:S01]  /*0750*/  IADD3 R10, P0, R16, c[0x0][0x168], RZ ;  /* 0x00005a00100a7a10 */ /* 0x000fe20007f1e0ff */
[----:B------:R2:W3:Y:S03]  /*0760*/  LDG.E.U8.SYS R14, [R14] ;  /* 0x000000000e0e7381 */ /* 0x0004e600001ee100 */
[----:B------:R-:W-:Y:S02]  /*0770*/  IADD3.X R11, R17, c[0x0][0x16c], RZ, P0, !PT ;  /* 0x00005b00110b7a10 */ /* 0x000fe400007fe4ff */
[----:B------:R-:W4:Y:S06]  /*0780*/  LDG.E.U8.SYS R16, [R16] ;  /* 0x0000000010107381 */ /* 0x000f2c00001ee100 */
[----:B------:R-:W5:Y:S01]  /*0790*/  LDG.E.U8.SYS R21, [R10] ;  /* 0x000000000a157381 */ /* 0x000f6200001ee100 */
[----:B------:R-:W-:-:S02]  /*07a0*/  IADD3 R18, R9, 0x1, RZ ;  /* 0x0000000109127810 */ /* 0x000fc40007ffe0ff */
[C---:B------:R-:W-:Y:S02]  /*07b0*/  LOP3.LUT R7, R9.reuse, 0x1, RZ, 0xc0, !PT ;  /* 0x0000000109077812 */ /* 0x040fe400078ec0ff */
[----:B------:R-:W-:Y:S02]  /*07c0*/  LOP3.LUT R18, R18, 0x1, RZ, 0xc0, !PT ;  /* 0x0000000112127812 */ /* 0x000fe400078ec0ff */
[C---:B------:R-:W-:Y:S02]  /*07d0*/  IADD3 R20, R9.reuse, 0x3, RZ ;  /* 0x0000000309147810 */ /* 0x040fe40007ffe0ff */
[----:B------:R-:W-:Y:S02]  /*07e0*/  IADD3 R19, R9, 0x2, RZ ;  /* 0x0000000209137810 */ /* 0x000fe40007ffe0ff */
[----:B------:R-:W-:Y:S02]  /*07f0*/  ISETP.NE.U32.AND P1, PT, R7, 0x1, PT ;  /* 0x000000010700780c */ /* 0x000fe40003f25070 */
[----:B------:R-:W-:-:S02]  /*0800*/  ISETP.NE.U32.AND P2, PT, R18, 0x1, PT ;  /* 0x000000011200780c */ /* 0x000fc40003f45070 */
[C---:B------:R-:W-:Y:S02]  /*0810*/  ISETP.GE.AND P0, PT, R20.reuse, c[0x0][0x17c], PT ;  /* 0x00005f0014007a0c */ /* 0x040fe40003f06270 */
[----:B------:R-:W-:Y:S02]  /*0820*/  LOP3.LUT R19, R19, 0x1, RZ, 0xc0, !PT ;  /* 0x0000000113137812 */ /* 0x000fe400078ec0ff */
[----:B------:R-:W-:Y:S02]  /*0830*/  LOP3.LUT R20, R20, 0x1, RZ, 0xc0, !PT ;  /* 0x0000000114147812 */ /* 0x000fe400078ec0ff */
[----:B------:R-:W-:Y:S02]  /*0840*/  ISETP.NE.U32.AND P5, PT, R19, 0x1, PT ;  /* 0x000000011300780c */ /* 0x000fe40003fa5070 */
[----:B------:R-:W-:Y:S02]  /*0850*/  ISETP.NE.U32.AND P6, PT, R20, 0x1, PT ;  /* 0x000000011400780c */ /* 0x000fe40003fc5070 */
[----:B------:R-:W-:-:S02]  /*0860*/  IADD3 R9, R9, 0x4, RZ ;  /* 0x0000000409097810 */ /* 0x000fc40007ffe0ff */
[C---:B--2---:R-:W-:Y:S02]  /*0870*/  SEL R15, R12.reuse, RZ, P1 ;  /* 0x000000ff0c0f7207 */ /* 0x044fe40000800000 */
[----:B------:R-:W-:Y:S02]  /*0880*/  SEL R12, R12, RZ, !P1 ;  /* 0x000000ff0c0c7207 */ /* 0x000fe40004800000 */
[C---:B---3--:R-:W-:Y:S02]  /*0890*/  SEL R13, R14.reuse, RZ, P2 ;  /* 0x000000ff0e0d7207 */ /* 0x048fe40001000000 */
[----:B------:R-:W-:Y:S02]  /*08a0*/  SEL R7, R14, RZ, !P2 ;  /* 0x000000ff0e077207 */ /* 0x000fe40005000000 */
[----:B------:R-:W-:Y:S02]  /*08b0*/  IADD3 R14, P1, P2, R13, R15, R8 ;  /* 0x0000000f0d0e7210 */ /* 0x000fe40007a3e008 */
[----:B------:R-:W-:-:S02]  /*08c0*/  IADD3 R12, P3, P4, R7, R12, R6 ;  /* 0x0000000c070c7210 */ /* 0x000fc40007c7e006 */
[C---:B----4-:R-:W-:Y:S02]  /*08d0*/  SEL R13, R16.reuse, RZ, P5 ;  /* 0x000000ff100d7207 */ /* 0x050fe40002800000 */
[----:B------:R-:W-:Y:S02]  /*08e0*/  SEL R7, R16, RZ, !P5 ;  /* 0x000000ff10077207 */ /* 0x000fe40006800000 */
[C---:B-----5:R-:W-:Y:S02]  /*08f0*/  SEL R8, R21.reuse, RZ, P6 ;  /* 0x000000ff15087207 */ /* 0x060fe40003000000 */
[----:B------:R-:W-:Y:S02]  /*0900*/  SEL R6, R21, RZ, !P6 ;  /* 0x000000ff15067207 */ /* 0x000fe40007000000 */
[----:B------:R-:W-:Y:S02]  /*0910*/  IADD3.X R5, RZ, RZ, R5, P1, P2 ;  /* 0x000000ffff057210 */ /* 0x000fe40000fe4405 */
[----:B------:R-:W-:-:S02]  /*0920*/  IADD3.X R3, RZ, RZ, R3, P3, P4 ;  /* 0x000000ffff037210 */ /* 0x000fc40001fe8403 */
[----:B------:R-:W-:Y:S02]  /*0930*/  IADD3 R8, P6, P5, R8, R13, R14 ;  /* 0x0000000d08087210 */ /* 0x000fe40007dde00e */
[----:B------:R-:W-:Y:S02]  /*0940*/  IADD3 R10, P1, R10, c[0x0][0x168], RZ ;  /* 0x00005a000a0a7a10 */ /* 0x000fe40007f3e0ff */
[----:B------:R-:W-:Y:S02]  /*0950*/  IADD3 R6, P2, P3, R6, R7, R12 ;  /* 0x0000000706067210 */ /* 0x000fe40007b5e00c */
[----:B------:R-:W-:Y:S02]  /*0960*/  IADD3.X R13, R11, c[0x0][0x16c], RZ, P1, !PT ;  /* 0x00005b000b0d7a10 */ /* 0x000fe40000ffe4ff */
[----:B------:R-:W-:Y:S02]  /*0970*/  IADD3.X R5, RZ, RZ, R5, P6, P5 ;  /* 0x000000ffff057210 */ /* 0x000fe400037ea405 */
[----:B------:R-:W-:Y:S01]  /*0980*/  IADD3.X R3, RZ, RZ, R3, P2, P3 ;  /* 0x000000ffff037210 */ /* 0x000fe200017e6403 */
[----:B------:R-:W-:Y:S07]  /*0990*/  @!P0 BRA `(.L_x_6) ;  /* 0xfffffd5000008947 */ /* 0x000fee000383ffff */
.L_x_1:
[C---:B------:R-:W-:Y:S02]  /*09a0*/  ISETP.GE.AND P0, PT, R4.reuse, c[0x0][0x174], PT ;  /* 0x00005d0004007a0c */ /* 0x040fe40003f06270 */
[----:B------:R-:W-:-:S02]  /*09b0*/  IADD3 R4, R4, 0x1, RZ ;  /* 0x0000000104047810 */ /* 0x000fc40007ffe0ff */
[----:B------:R-:W-:-:S08]  /*09c0*/  IADD3 R22, R22, 0x1, RZ ;  /* 0x0000000116167810 */ /* 0x000fd00007ffe0ff */
[----:B------:R-:W-:Y:S05]  /*09d0*/  @!P0 BRA `(.L_x_7) ;  /* 0xfffff77000008947 */ /* 0x000fea000383ffff */
.L_x_0:
[----:B------:R-:W-:Y:S01]  /*09e0*/  IMAD.MOV.U32 R7, RZ, RZ, R3 ;  /* 0x000000ffff077224 */ /* 0x000fe200078e0003 */
[----:B------:R-:W-:Y:S01]  /*09f0*/  ULDC.64 UR4, c[0x0][0x180] ;  /* 0x0000600000047ab9 */ /* 0x000fe20000000a00 */
[----:B------:R-:W-:-:S06]  /*0a00*/  IMAD.MOV.U32 R9, RZ, RZ, R5 ;  /* 0x000000ffff097224 */ /* 0x000fcc00078e0005 */
[----:B------:R-:W-:Y:S04]  /*0a10*/  STG.E.64.SYS [UR4+0x8], R6 ;  /* 0x00000806ff007986 */ /* 0x000fe8000c10eb04 */
[----:B------:R-:W-:Y:S01]  /*0a20*/  STG.E.64.SYS [UR4], R8 ;  /* 0x00000008ff007986 */ /* 0x000fe2000c10eb04 */
[----:B------:R-:W-:Y:S05]  /*0a30*/  EXIT ;  /* 0x000000000000794d */ /* 0x000fea0003800000 */
.L_x_8:
[----:B------:R-:W-:-:S00]  /*0a40*/  BRA `(.L_x_8) ;  /* 0xfffffff000007947 */ /* 0x000fc0000383ffff */
[----:B------:R-:W-:-:S00]  /*0a50*/  NOP ;  /* 0x0000000000007918 */ /* 0x000fc00000000000 */
[----:B------:R-:W-:-:S00]  /*0a60*/  NOP ;  /* 0x0000000000007918 */ /* 0x000fc00000000000 */
[----:B------:R-:W-:-:S00]  /*0a70*/  NOP ;  /* 0x0000000000007918 */ /* 0x000fc00000000000 */
.L_x_46:


//--------------------- .text.FinishLine          --------------------------
	.section	.text.FinishLine,"ax",@progbits
	.sectioninfo	@"SHI_REGISTERS=22"
	.align	128
        .global         FinishLine
        .type           FinishLine,@function
        .size           FinishLine,(.L_x_44 - FinishLine)
        .other          FinishLine,@"STO_CUDA_ENTRY STV_DEFAULT"
FinishLine:
.text.FinishLine:
[----:B------:R-:W-:-:S08]  /*0000*/  IMAD.MOV.U32 R1, RZ, RZ, c[0x0][0x28] ;  /* 0x00000a00ff017624 */ /* 0x000fd000078e00ff */
[----:B------:R-:W-:Y:S02]  /*0010*/  IMAD.MOV.U32 R2, RZ, RZ, c[0x0][0x178] ;  /* 0x00005e00ff027624 */ /* 0x000fe400078e00ff */
[----:B------:R-:W-:-:S03]  /*0020*/  IMAD.MOV.U32 R4, RZ, RZ, RZ ;  /* 0x000000ffff047224 */ /* 0x000fc600078e00ff */
[----:B------:R-:W-:-:S12]  /*0030*/  ISETP.LT.AND P0, PT, R2, c[0x0][0x17c], PT ;  /* 0x00005f0002007a0c */ /* 0x000fd80003f01270 */
[----:B------:R-:W-:Y:S05]  /*0040*/  @!P0 BRA `(.L_x_9) ;  /* 0x00000d9000008947 */ /* 0x000fea0003800000 */
[----:B------:R-:W-:Y:S01]  /*0050*/  IADD3 R2, -R2, c[0x0][0x17c], RZ ;  /* 0x00005f0002027a10 */ /* 0x000fe20007ffe1ff */
[----:B------:R-:W0:Y:S01]  /*0060*/  I2F.U32 R0, c[0x0][0x16c] ;  /* 0x00005b0000007b06 */ /* 0x000e220000201000 */
[----:B------:R-:W-:Y:S02]  /*0070*/  IMAD.MOV.U32 R3, RZ, RZ, c[0x0][0x178] ;  /* 0x00005e00ff037624 */ /* 0x000fe400078e00ff */
[----:B------:R-:W-:Y:S01]  /*0080*/  LOP3.LUT R5, R2, 0x3, RZ, 0xc0, !PT ;  /* 0x0000000302057812 */ /* 0x000fe200078ec0ff */
[----:B------:R-:W-:-:S03]  /*0090*/  IMAD.MOV.U32 R4, RZ, RZ, RZ ;  /* 0x000000ffff047224 */ /* 0x000fc600078e00ff */
[----:B------:R-:W-:-:S12]  /*00a0*/  ISETP.NE.AND P0, PT, R5, RZ, PT ;  /* 0x000000ff0500720c */ /* 0x000fd80003f05270 */
[----:B------:R-:W-:Y:S05]  /*00b0*/  @!P0 BRA `(.L_x_10) ;  /* 0x0000057000008947 */ /* 0x000fea0003800000 */
[----:B0-----:R-:W-:-:S12]  /*00c0*/  ISETP.NE.AND P0, PT, R5, 0x1, PT ;  /* 0x000000010500780c */ /* 0x001fd80003f05270 */
[----:B------:R-:W-:Y:S05]  /*00d0*/  @!P0 BRA `(.L_x_11) ;  /* 0x0000039000008947 */ /* 0x000fea0003800000 */
[----:B------:R-:W-:-:S12]  /*00e0*/  ISETP.NE.AND P0, PT, R5, 0x2, PT ;  /* 0x000000020500780c */ /* 0x000fd80003f05270 */
[----:B------:R-:W-:Y:S05]  /*00f0*/  @!P0 BRA `(.L_x_12) ;  /* 0x000001b000008947 */ /* 0x000fea0003800000 */
[----:B------:R-:W0:Y:S01]  /*0100*/  I2F R13, c[0x0][0x178] ;  /* 0x00005e00000d7b06 */ /* 0x000e220000201400 */
[----:B------:R-:W-:-:S08]  /*0110*/  MOV R10, 0x130 ;  /* 0x00000130000a7802 */ /* 0x000fd00000000f00 */
[----:B0-----:R-:W-:Y:S05]  /*0120*/  CALL.REL.NOINC `($FinishLine$__cuda_sm3x_div_rn_noftz_f32) ;  /* 0x00000ce000007944 */ /* 0x001fea0003c00000 */
[C---:B------:R-:W-:Y:S02]  /*0130*/  FADD R3, -R14.reuse, 1 ;  /* 0x3f8000000e037421 */ /* 0x040fe40000000100 */
[----:B------:R-:W-:Y:S02]  /*0140*/  IMAD.MOV.U32 R8, RZ, RZ, c[0x0][0x178] ;  /* 0x00005e00ff087624 */ /* 0x000fe400078e00ff */
[----:B------:R-:W-:Y:S02]  /*0150*/  FMUL R3, R3, c[0x0][0x170] ;  /* 0x00005c0003037a20 */ /* 0x000fe40000400000 */
[----:B------:R-:W-:Y:S02]  /*0160*/  IMAD.MOV.U32 R5, RZ, RZ, 0x4 ;  /* 0x00000004ff057424 */ /* 0x000fe400078e00ff */
[----:B------:R-:W-:-:S06]  /*0170*/  FFMA R3, R14, c[0x0][0x174], R3 ;  /* 0x00005d000e037a23 */ /* 0x000fcc0000000003 */
[----:B------:R-:W0:Y:S02]  /*0180*/  F2I.TRUNC.NTZ R3, R3 ;  /* 0x0000000300037305 */ /* 0x000e24000020f100 */
[----:B0-----:R-:W-:-:S04]  /*0190*/  IMAD R4, R8, c[0x0][0x168], R3 ;  /* 0x00005a0008047a24 */ /* 0x001fc800078e0203 */
[----:B------:R-:W-:-:S10]  /*01a0*/  IMAD.WIDE.U32 R4, R4, R5, c[0x0][0x160] ;  /* 0x0000580004047625 */ /* 0x000fd400078e0005 */
[----:B------:R-:W2:Y:S02]  /*01b0*/  LDG.E.SYS R4, [R4] ;  /* 0x0000000004047381 */ /* 0x000ea400001ee900 */
[--C-:B--2---:R-:W-:Y:S02]  /*01c0*/  SHF.R.U32.HI R6, RZ, 0x8, R4.reuse ;  /* 0x00000008ff067819 */ /* 0x104fe40000011604 */
[----:B------:R-:W-:Y:S02]  /*01d0*/  LOP3.LUT R7, R4, 0xff, RZ, 0xc0, !PT ;  /* 0x000000ff04077812 */ /* 0x000fe400078ec0ff */
[----:B------:R-:W-:Y:S02]  /*01e0*/  SHF.R.U32.HI R9, RZ, 0x10, R4 ;  /* 0x00000010ff097819 */ /* 0x000fe40000011604 */
[----:B------:R-:W-:Y:S02]  /*01f0*/  SGXT.U32 R6, R6, 0x8 ;  /* 0x000000080606781a */ /* 0x000fe40000000000 */
[----:B------:R-:W-:-:S02]  /*0200*/  IADD3 R7, R7, -0x64, RZ ;  /* 0xffffff9c07077810 */ /* 0x000fc40007ffe0ff */
[----:B------:R-:W-:Y:S02]  /*0210*/  SGXT.U32 R3, R9, 0x8 ;  /* 0x000000080903781a */ /* 0x000fe40000000000 */
[----:B------:R-:W-:Y:S01]  /*0220*/  IADD3 R6, R6, -0x49, RZ ;  /* 0xffffffb706067810 */ /* 0x000fe20007ffe0ff */
[----:B------:R-:W-:Y:S01]  /*0230*/  IMAD R7, R7, R7, RZ ;  /* 0x0000000707077224 */ /* 0x000fe200078e02ff */
[----:B------:R-:W-:-:S03]  /*0240*/  IADD3 R3, R3, -0xb4, RZ ;  /* 0xffffff4c03037810 */ /* 0x000fc60007ffe0ff */
[----:B------:R-:W-:-:S04]  /*0250*/  IMAD R6, R6, R6, R7 ;  /* 0x0000000606067224 */ /* 0x000fc800078e0207 */
[----:B------:R-:W-:Y:S01]  /*0260*/  IMAD R6, R3, R3, R6 ;  /* 0x0000000303067224 */ /* 0x000fe200078e0206 */
[----:B------:R-:W-:-:S05]  /*0270*/  IADD3 R3, R8, 0x1, RZ ;  /* 0x0000000108037810 */ /* 0x000fca0007ffe0ff */
[----:B------:R-:W0:Y:S02]  /*0280*/  I2F R6, R6 ;  /* 0x0000000600067306 */ /* 0x000e240000201400 */
[----:B0-----:R-:W-:-:S04]  /*0290*/  FSETP.GEU.AND P0, PT, R6, 2000, PT ;  /* 0x44fa00000600780b */ /* 0x001fc80003f0e000 */
[----:B------:R-:W-:-:S08]  /*02a0*/  SEL R4, RZ, 0x1, P0 ;  /* 0x00000001ff047807 */ /* 0x000fd00000000000 */
.L_x_12:
[----:B------:R0:W1:Y:S01]  /*02b0*/  I2F R13, R3 ;  /* 0x00000003000d7306 */ /* 0x0000620000201400 */
[----:B------:R-:W-:-:S08]  /*02c0*/  MOV R10, 0x2e0 ;  /* 0x000002e0000a7802 */ /* 0x000fd00000000f00 */
[----:B01----:R-:W-:Y:S05]  /*02d0*/  CALL.REL.NOINC `($FinishLine$__cuda_sm3x_div_rn_noftz_f32) ;  /* 0x00000b3000007944 */ /* 0x003fea0003c00000 */
[----:B------:R-:W-:Y:S02]  /*02e0*/  FADD R5, -R14, 1 ;  /* 0x3f8000000e057421 */ /* 0x000fe40000000100 */
[----:B------:R-:W-:Y:S02]  /*02f0*/  IMAD.MOV.U32 R7, RZ, RZ, 0x4 ;  /* 0x00000004ff077424 */ /* 0x000fe400078e00ff */
[----:B------:R-:W-:-:S04]  /*0300*/  FMUL R5, R5, c[0x0][0x170] ;  /* 0x00005c0005057a20 */ /* 0x000fc80000400000 */
[----:B------:R-:W-:-:S06]  /*0310*/  FFMA R14, R14, c[0x0][0x174], R5 ;  /* 0x00005d000e0e7a23 */ /* 0x000fcc0000000005 */
[----:B------:R-:W0:Y:S02]  /*0320*/  F2I.TRUNC.NTZ R6, R14 ;  /* 0x0000000e00067305 */ /* 0x000e24000020f100 */
[----:B0-----:R-:W-:-:S04]  /*0330*/  IMAD R6, R3, c[0x0][0x168], R6 ;  /* 0x00005a0003067a24 */ /* 0x001fc800078e0206 */
[----:B------:R-:W-:-:S10]  /*0340*/  IMAD.WIDE.U32 R6, R6, R7, c[0x0][0x160] ;  /* 0x0000580006067625 */ /* 0x000fd400078e0007 */
[----:B------:R-:W2:Y:S01]  /*0350*/  LDG.E.SYS R6, [R6] ;  /* 0x0000000006067381 */ /* 0x000ea200001ee900 */
[----:B------:R-:W-:Y:S02]  /*0360*/  IADD3 R3, R3, 0x1, RZ ;  /* 0x0000000103037810 */ /* 0x000fe40007ffe0ff */
        /* <DEDUP_REMOVED lines=13> */
[----:B0-----:R-:W-:-:S12]  /*0440*/  FSETP.GEU.AND P0, PT, R8, 2000, PT ;  /* 0x44fa00000800780b */ /* 0x001fd80003f0e000 */
[----:B------:R-:W-:-:S04]  /*0450*/  @P0 IMAD.MOV R5, RZ, RZ, R4 ;  /* 0x000000ffff050224 */ /* 0x000fc800078e0204 */
[----:B------:R-:W-:-:S08]  /*0460*/  IMAD.MOV.U32 R4, RZ, RZ, R5 ;  /* 0x000000ffff047224 */ /* 0x000fd000078e0005 */
.L_x_11:
        /* <DEDUP_REMOVED lines=28> */
.L_x_10:
[----:B0-----:R-:W-:-:S12]  /*0630*/  ISETP.GE.U32.AND P0, PT, R2, 0x4, PT ;  /* 0x000000040200780c */ /* 0x001fd80003f06070 */
[----:B------:R-:W-:Y:S05]  /*0640*/  @!P0 BRA `(.L_x_9) ;  /* 0x0000079000008947 */ /* 0x000fea0003800000 */
[C---:B------:R-:W-:Y:S01]  /*0650*/  IADD3 R5, R3.reuse, 0x3, RZ ;  /* 0x0000000303057810 */ /* 0x040fe20007ffe0ff */
[C---:B------:R-:W-:Y:S01]  /*0660*/  IMAD R2, R3.reuse, c[0x0][0x168], RZ ;  /* 0x00005a0003027a24 */ /* 0x040fe200078e02ff */
[C---:B------:R-:W-:Y:S02]  /*0670*/  IADD3 R6, R3.reuse, 0x2, RZ ;  /* 0x0000000203067810 */ /* 0x040fe40007ffe0ff */
[----:B------:R-:W-:Y:S01]  /*0680*/  IADD3 R7, R3, 0x1, RZ ;  /* 0x0000000103077810 */ /* 0x000fe20007ffe0ff */
[----:B------:R-:W-:Y:S02]  /*0690*/  IMAD R5, R5, c[0x0][0x168], RZ ;  /* 0x00005a0005057a24 */ /* 0x000fe400078e02ff */
[----:B------:R-:W-:Y:S02]  /*06a0*/  IMAD R6, R6, c[0x0][0x168], RZ ;  /* 0x00005a0006067a24 */ /* 0x000fe400078e02ff */
[----:B------:R-:W-:-:S08]  /*06b0*/  IMAD R7, R7, c[0x0][0x168], RZ ;  /* 0x00005a0007077a24 */ /* 0x000fd000078e02ff */
.L_x_13:
[----:B------:R0:W1:Y:S01]  /*06c0*/  I2F R13, R3 ;  /* 0x00000003000d7306 */ /* 0x0000620000201400 */
[----:B------:R-:W-:-:S08]  /*06d0*/  MOV R10, 0x6f0 ;  /* 0x000006f0000a7802 */ /* 0x000fd00000000f00 */
[----:B01----:R-:W-:Y:S05]  /*06e0*/  CALL.REL.NOINC `($FinishLine$__cuda_sm3x_div_rn_noftz_f32) ;  /* 0x0000072000007944 */ /* 0x003fea0003c00000 */
[----:B------:R-:W-:Y:S02]  /*06f0*/  FADD R8, -R14, 1 ;  /* 0x3f8000000e087421 */ /* 0x000fe40000000100 */
[----:B------:R-:W-:-:S02]  /*0700*/  IMAD.MOV.U32 R11, RZ, RZ, 0x4 ;  /* 0x00000004ff0b7424 */ /* 0x000fc400078e00ff */
[----:B------:R-:W-:-:S04]  /*0710*/  FMUL R9, R8, c[0x0][0x170] ;  /* 0x00005c0008097a20 */ /* 0x000fc80000400000 */
[----:B------:R-:W-:-:S06]  /*0720*/  FFMA R14, R14, c[0x0][0x174], R9 ;  /* 0x00005d000e0e7a23 */ /* 0x000fcc0000000009 */
[----:B------:R-:W0:Y:S02]  /*0730*/  F2I.TRUNC.NTZ R9, R14 ;  /* 0x0000000e00097305 */ /* 0x000e24000020f100 */
[----:B0-----:R-:W-:-:S04]  /*0740*/  IMAD.IADD R8, R9, 0x1, R2 ;  /* 0x0000000109087824 */ /* 0x001fc800078e0202 */
[----:B------:R-:W-:-:S10]  /*0750*/  IMAD.WIDE.U32 R8, R8, R11, c[0x0][0x160] ;  /* 0x0000580008087625 */ /* 0x000fd400078e000b */
[----:B------:R0:W2:Y:S02]  /*0760*/  LDG.E.SYS R8, [R8] ;  /* 0x0000000008087381 */ /* 0x0000a400001ee900 */
[----:B0-----:R-:W-:Y:S02]  /*0770*/  IADD3 R9, R3, 0x1, RZ ;  /* 0x0000000103097810 */ /* 0x001fe40007ffe0ff */
[--C-:B--2---:R-:W-:Y:S02]  /*0780*/  SHF.R.U32.HI R11, RZ, 0x8, R8.reuse ;  /* 0x00000008ff0b7819 */ /* 0x104fe40000011608 */
[----:B------:R-:W-:Y:S02]  /*0790*/  LOP3.LUT R10, R8, 0xff, RZ, 0xc0, !PT ;  /* 0x000000ff080a7812 */ /* 0x000fe400078ec0ff */
[----:B------:R-:W-:Y:S02]  /*07a0*/  SHF.R.U32.HI R13, RZ, 0x10, R8 ;  /* 0x00000010ff0d7819 */ /* 0x000fe40000011608 */
[----:B------:R-:W-:-:S02]  /*07b0*/  SGXT.U32 R11, R11, 0x8 ;  /* 0x000000080b0b781a */ /* 0x000fc40000000000 */
[----:B------:R-:W-:Y:S02]  /*07c0*/  IADD3 R12, R10, -0x64, RZ ;  /* 0xffffff9c0a0c7810 */ /* 0x000fe40007ffe0ff */
[----:B------:R-:W-:Y:S02]  /*07d0*/  SGXT.U32 R10, R13, 0x8 ;  /* 0x000000080d0a781a */ /* 0x000fe40000000000 */
[----:B------:R-:W-:Y:S01]  /*07e0*/  IADD3 R11, R11, -0x49, RZ ;  /* 0xffffffb70b0b7810 */ /* 0x000fe20007ffe0ff */
[----:B------:R-:W-:Y:S01]  /*07f0*/  IMAD R12, R12, R12, RZ ;  /* 0x0000000c0c0c7224 */ /* 0x000fe200078e02ff */
[----:B------:R-:W-:Y:S01]  /*0800*/  IADD3 R10, R10, -0xb4, RZ ;  /* 0xffffff4c0a0a7810 */ /* 0x000fe20007ffe0ff */
[----:B------:R0:W1:Y:S01]  /*0810*/  I2F R13, R9 ;  /* 0x00000009000d7306 */ /* 0x0000620000201400 */
[----:B------:R-:W-:Y:S01]  /*0820*/  IADD3 R8, R4, 0x1, RZ ;  /* 0x0000000104087810 */ /* 0x000fe20007ffe0ff */
[----:B------:R-:W-:-:S04]  /*0830*/  IMAD R11, R11, R11, R12 ;  /* 0x0000000b0b0b7224 */ /* 0x000fc800078e020c */
[----:B------:R-:W-:Y:S01]  /*0840*/  IMAD R11, R10, R10, R11 ;  /* 0x0000000a0a0b7224 */ /* 0x000fe200078e020b */
[----:B------:R-:W-:-:S05]  /*0850*/  MOV R10, 0x8a0 ;  /* 0x000008a0000a7802 */ /* 0x000fca0000000f00 */
[----:B------:R-:W2:Y:S02]  /*0860*/  I2F R11, R11 ;  /* 0x0000000b000b7306 */ /* 0x000ea40000201400 */
[----:B--2---:R-:W-:-:S12]  /*0870*/  FSETP.GEU.AND P0, PT, R11, 2000, PT ;  /* 0x44fa00000b00780b */ /* 0x004fd80003f0e000 */
[----:B------:R-:W-:-:S08]  /*0880*/  @P0 IMAD.MOV R8, RZ, RZ, R4 ;  /* 0x000000ffff080224 */ /* 0x000fd000078e0204 */
[----:B01----:R-:W-:Y:S05]  /*0890*/  CALL.REL.NOINC `($FinishLine$__cuda_sm3x_div_rn_noftz_f32) ;  /* 0x0000057000007944 */ /* 0x003fea0003c00000 */
[----:B------:R-:W-:Y:S02]  /*08a0*/  FADD R4, -R14, 1 ;  /* 0x3f8000000e047421 */ /* 0x000fe40000000100 */
[----:B------:R-:W-:Y:S02]  /*08b0*/  IMAD.MOV.U32 R11, RZ, RZ, 0x4 ;  /* 0x00000004ff0b7424 */ /* 0x000fe400078e00ff */
[----:B------:R-:W-:-:S04]  /*08c0*/  FMUL R9, R4, c[0x0][0x170] ;  /* 0x00005c0004097a20 */ /* 0x000fc80000400000 */
[----:B------:R-:W-:-:S06]  /*08d0*/  FFMA R14, R14, c[0x0][0x174], R9 ;  /* 0x00005d000e0e7a23 */ /* 0x000fcc0000000009 */
[----:B------:R-:W0:Y:S02]  /*08e0*/  F2I.TRUNC.NTZ R10, R14 ;  /* 0x0000000e000a7305 */ /* 0x000e24000020f100 */
[----:B0-----:R-:W-:-:S04]  /*08f0*/  IMAD.IADD R10, R10, 0x1, R7 ;  /* 0x000000010a0a7824 */ /* 0x001fc800078e0207 */
        /* <DEDUP_REMOVED lines=10> */
[----:B------:R-:W-:Y:S02]  /*09a0*/  IADD3 R4, R4, -0xb4, RZ ;  /* 0xffffff4c04047810 */ /* 0x000fe40007ffe0ff */
[----:B------:R-:W-:Y:S01]  /*09b0*/  IADD3 R10, R3, 0x2, RZ ;  /* 0x00000002030a7810 */ /* 0x000fe20007ffe0ff */
[----:B------:R-:W-:-:S04]  /*09c0*/  IMAD R9, R9, R9, R12 ;  /* 0x0000000909097224 */ /* 0x000fc800078e020c */
[----:B------:R-:W-:Y:S01]  /*09d0*/  IMAD R9, R4, R4, R9 ;  /* 0x0000000404097224 */ /* 0x000fe200078e0209 */
[----:B------:R-:W-:Y:S01]  /*09e0*/  IADD3 R4, R8, 0x1, RZ ;  /* 0x0000000108047810 */ /* 0x000fe20007ffe0ff */
[----:B------:R0:W1:Y:S04]  /*09f0*/  I2F R13, R10 ;  /* 0x0000000a000d7306 */ /* 0x0000680000201400 */
[----:B------:R-:W2:Y:S01]  /*0a00*/  I2F R9, R9 ;  /* 0x0000000900097306 */ /* 0x000ea20000201400 */
[----:B0-----:R-:W-:Y:S02]  /*0a10*/  MOV R10, 0xa50 ;  /* 0x00000a50000a7802 */ /* 0x001fe40000000f00 */
[----:B--2---:R-:W-:-:S12]  /*0a20*/  FSETP.GEU.AND P0, PT, R9, 2000, PT ;  /* 0x44fa00000900780b */ /* 0x004fd80003f0e000 */
[----:B------:R-:W-:-:S08]  /*0a30*/  @P0 IMAD.MOV R4, RZ, RZ, R8 ;  /* 0x000000ffff040224 */ /* 0x000fd000078e0208 */
[----:B-1----:R-:W-:Y:S05]  /*0a40*/  CALL.REL.NOINC `($FinishLine$__cuda_sm3x_div_rn_noftz_f32) ;  /* 0x000003c000007944 */ /* 0x002fea0003c00000 */
[----:B------:R-:W-:Y:S02]  /*0a50*/  FADD R8, -R14, 1 ;  /* 0x3f8000000e087421 */ /* 0x000fe40000000100 */
[----:B------:R-:W-:Y:S02]  /*0a60*/  IMAD.MOV.U32 R11, RZ, RZ, 0x4 ;  /* 0x00000004ff0b7424 */ /* 0x000fe400078e00ff */
        /* <DEDUP_REMOVED lines=32> */
[----:B------:R-:W2:Y:S01]  /*0c70*/  LDG.E.SYS R10, [R10] ;  /* 0x000000000a0a7381 */ /* 0x000ea200001ee900 */
[----:B------:R-:W-:Y:S01]  /*0c80*/  IADD3 R3, R3, 0x4, RZ ;  /* 0x0000000403037810 */ /* 0x000fe20007ffe0ff */
[C---:B------:R-:W-:Y:S02]  /*0c90*/  IMAD R6, R13.reuse, c[0x0][0x168], R6 ;  /* 0x00005a000d067a24 */ /* 0x040fe400078e0206 */
[----:B------:R-:W-:Y:S01]  /*0ca0*/  IMAD R2, R13, c[0x0][0x168], R2 ;  /* 0x00005a000d027a24 */ /* 0x000fe200078e0202 */
[----:B------:R-:W-:Y:S01]  /*0cb0*/  ISETP.GE.AND P1, PT, R3, c[0x0][0x17c], PT ;  /* 0x00005f0003007a0c */ /* 0x000fe20003f26270 */
[C---:B------:R-:W-:Y:S02]  /*0cc0*/  IMAD R7, R13.reuse, c[0x0][0x168], R7 ;  /* 0x00005a000d077a24 */ /* 0x040fe400078e0207 */
[----:B------:R-:W-:Y:S01]  /*0cd0*/  IMAD R5, R13, c[0x0][0x168], R5 ;  /* 0x00005a000d057a24 */ /* 0x000fe200078e0205 */
[----:B--2---:R-:W-:Y:S02]  /*0ce0*/  SHF.R.U32.HI R9, RZ, 0x8, R10 ;  /* 0x00000008ff097819 */ /* 0x004fe4000001160a */
[----:B------:R-:W-:-:S02]  /*0cf0*/  LOP3.LUT R4, R10, 0xff, RZ, 0xc0, !PT ;  /* 0x000000ff0a047812 */ /* 0x000fc400078ec0ff */
[----:B------:R-:W-:Y:S02]  /*0d00*/  SHF.R.U32.HI R15, RZ, 0x10, R10 ;  /* 0x00000010ff0f7819 */ /* 0x000fe4000001160a */
[----:B------:R-:W-:Y:S02]  /*0d10*/  SGXT.U32 R9, R9, 0x8 ;  /* 0x000000080909781a */ /* 0x000fe40000000000 */
[----:B------:R-:W-:Y:S02]  /*0d20*/  IADD3 R12, R4, -0x64, RZ ;  /* 0xffffff9c040c7810 */ /* 0x000fe40007ffe0ff */
        /* <DEDUP_REMOVED lines=9> */
[----:B------:R-:W-:Y:S01]  /*0dc0*/  @P0 IMAD.MOV R4, RZ, RZ, R8 ;  /* 0x000000ffff040224 */ /* 0x000fe200078e0208 */
[----:B------:R-:W-:Y:S07]  /*0dd0*/  @!P1 BRA `(.L_x_13) ;  /* 0xfffff8e000009947 */ /* 0x000fee000383ffff */
.L_x_9:
[----:B------:R-:W-:Y:S02]  /*0de0*/  ULDC.64 UR4, c[0x0][0x180] ;  /* 0x0000600000047ab9 */ /* 0x000fe40000000a00 */
[----:B------:R-:W-:Y:S01]  /*0df0*/  STG.E.SYS [UR4], R4 ;  /* 0x00000004ff007986 */ /* 0x000fe2000c10e904 */
[----:B------:R-:W-:Y:S09]  /*0e00*/  EXIT ;  /* 0x000000000000794d */ /* 0x000ff20003800000 */
        .weak           $FinishLine$__cuda_sm3x_div_rn_noftz_f32
        .type           $FinishLine$__cuda_sm3x_div_rn_noftz_f32,@function
        .size           $FinishLine$__cuda_sm3x_div_rn_noftz_f32,($FinishLine$__cuda_sm3x_div_rn_noftz_f32_slowpath - $FinishLine$__cuda_sm3x_div_rn_noftz_f32)
$FinishLine$__cuda_sm3x_div_rn_noftz_f32:
[----:B------:R-:W0:Y:S02]  /*0e10*/  FCHK P0, R13, R0 ;  /* 0x000000000d007302 */ /* 0x000e240000000000 */
[----:B0-----:R-:W-:Y:S05]  /*0e20*/  @P0 BRA `(.L_x_14) ;  /* 0x000000b000000947 */ /* 0x001fea0003800000 */
[----:B------:R-:W0:Y:S01]  /*0e30*/  MUFU.RCP R9, R0 ;  /* 0x0000000000097308 */ /* 0x000e220000001000 */
[----:B------:R-:W-:-:S04]  /*0e40*/  FADD.FTZ R12, -R0, -RZ ;  /* 0x800000ff000c7221 */ /* 0x000fc80000010100 */
[----:B0-----:R-:W-:-:S04]  /*0e50*/  FFMA R14, R9, R12, 1 ;  /* 0x3f800000090e7423 */ /* 0x001fc8000000000c */
[----:B------:R-:W-:-:S04]  /*0e60*/  FFMA R14, R9, R14, R9 ;  /* 0x0000000e090e7223 */ /* 0x000fc80000000009 */
[----:B------:R-:W-:-:S04]  /*0e70*/  FFMA R9, R13, R14, RZ ;  /* 0x0000000e0d097223 */ /* 0x000fc800000000ff */
[----:B------:R-:W-:-:S04]  /*0e80*/  FFMA R11, R12, R9, R13 ;  /* 0x000000090c0b7223 */ /* 0x000fc8000000000d */
[----:B------:R-:W-:-:S04]  /*0e90*/  FFMA R11, R14, R11, R9 ;  /* 0x0000000b0e0b7223 */ /* 0x000fc80000000009 */
[----:B------:R-:W-:-:S04]  /*0ea0*/  FFMA R12, R12, R11, R13 ;  /* 0x0000000b0c0c7223 */ /* 0x000fc8000000000d */
[----:B------:R-:W-:Y:S02]  /*0eb0*/  FFMA R14, R14, R12, R11 ;  /* 0x0000000c0e0e7223 */ /* 0x000fe4000000000b */
[----:B------:R-:W-:-:S06]  /*0ec0*/  IMAD.MOV.U32 R11, RZ, RZ, 0x0 ;  /* 0x00000000ff0b7424 */ /* 0x000fcc00078e00ff */
[----:B------:R-:W-:Y:S05]  /*0ed0*/  RET.REL.NODEC R10 `(FinishLine) ;  /* 0xfffff1200a007950 */ /* 0x000fea0003c3ffff */
.L_x_14:
[----:B------:R-:W-:Y:S01]  /*0ee0*/  IMAD.MOV.U32 R12, RZ, RZ, R0 ;  /* 0x000000ffff0c7224 */ /* 0x000fe200078e0000 */
[----:B------:R-:W-:-:S08]  /*0ef0*/  MOV R17, 0xf10 ;  /* 0x00000f1000117802 */ /* 0x000fd00000000f00 */
[----:B------:R-:W-:Y:S05]  /*0f00*/  CALL.REL.NOINC `($FinishLine$__cuda_sm3x_div_rn_noftz_f32_slowpath) ;  /* 0x0000002000007944 */ /* 0x000fea0003c00000 */
[----:B------:R-:W-:-:S06]  /*0f10*/  IMAD.MOV.U32 R11, RZ, RZ, 0x0 ;  /* 0x00000000ff0b7424 */ /* 0x000fcc00078e00ff */
[----:B------:R-:W-:Y:S05]  /*0f20*/  RET.REL.NODEC R10 `(FinishLine) ;  /* 0xfffff0d00a007950 */ /* 0x000fea0003c3ffff */
        .weak           $FinishLine$__cuda_sm3x_div_rn_noftz_f32_slowpath
        .type           $FinishLine$__cuda_sm3x_div_rn_noftz_f32_slowpath,@function
        .size           $FinishLine$__cuda_sm3x_div_rn_noftz_f32_slowpath,(.L_x_44 - $FinishLine$__cuda_sm3x_div_rn_noftz_f32_slowpath)
$FinishLine$__cuda_sm3x_div_rn_noftz_f32_slowpath:
[----:B------:R-:W-:Y:S02]  /*0f30*/  SHF.R.U32.HI R11, RZ, 0x17, R12 ;  /* 0x00000017ff0b7819 */ /* 0x000fe4000001160c */
[--C-:B------:R-:W-:Y:S02]  /*0f40*/  SHF.R.U32.HI R9, RZ, 0x17, R13.reuse ;  /* 0x00000017ff097819 */ /* 0x100fe4000001160d */
[----:B------:R-:W-:Y:S02]  /*0f50*/  LOP3.LUT R19, R11, 0xff, RZ, 0xc0, !PT ;  /* 0x000000ff0b137812 */ /* 0x000fe400078ec0ff */
[----:B------:R-:W-:Y:S01]  /*0f60*/  LOP3.LUT R15, R9, 0xff, RZ, 0xc0, !PT ;  /* 0x000000ff090f7812 */ /* 0x000fe200078ec0ff */
[----:B------:R-:W-:Y:S01]  /*0f70*/  IMAD.MOV.U32 R9, RZ, RZ, R13 ;  /* 0x000000ffff097224 */ /* 0x000fe200078e000d */
[----:B------:R-:W-:Y:S02]  /*0f80*/  IADD3 R16, R19, -0x1, RZ ;  /* 0xffffffff13107810 */ /* 0x000fe40007ffe0ff */
[----:B------:R-:W-:-:S02]  /*0f90*/  IADD3 R14, R15, -0x1, RZ ;  /* 0xffffffff0f0e7810 */ /* 0x000fc40007ffe0ff */
[----:B------:R-:W-:-:S04]  /*0fa0*/  ISETP.GT.U32.AND P0, PT, R16, 0xfd, PT ;  /* 0x000000fd1000780c */ /* 0x000fc80003f04070 */
[----:B------:R-:W-:-:S12]  /*0fb0*/  ISETP.GT.U32.OR P0, PT, R14, 0xfd, P0 ;  /* 0x000000fd0e00780c */ /* 0x000fd80000704470 */
[----:B------:R-:W-:Y:S01]  /*0fc0*/  @!P0 IMAD.MOV.U32 R11, RZ, RZ, RZ ;  /* 0x000000ffff0b8224 */ /* 0x000fe200078e00ff */
[----:B------:R-:W-:Y:S07]  /*0fd0*/  @!P0 BRA `(.L_x_15) ;  /* 0x0000017000008947 */ /* 0x000fee0003800000 */
[----:B------:R-:W-:Y:S02]  /*0fe0*/  FSETP.GTU.FTZ.AND P0, PT, |R13|, +INF , PT ;  /* 0x7f8000000d00780b */ /* 0x000fe40003f1c200 */
[----:B------:R-:W-:-:S04]  /*0ff0*/  FSETP.GTU.FTZ.AND P1, PT, |R12|, +INF , PT ;  /* 0x7f8000000c00780b */ /* 0x000fc80003f3c200 */
[----:B------:R-:W-:-:S12]  /*1000*/  PLOP3.LUT P0, PT, P0, P1, PT, 0xa8, 0x0 ;  /* 0x000000000000781c */ /* 0x000fd80000703570 */
[----:B------:R-:W-:Y:S05]  /*1010*/  @P0 BRA `(.L_x_16) ;  /* 0x0000059000000947 */ /* 0x000fea0003800000 */
[----:B------:R-:W-:-:S12]  /*1020*/  LOP3.LUT P0, RZ, R12, 0x7fffffff, R9, 0xc8, !PT ;  /* 0x7fffffff0cff7812 */ /* 0x000fd8000780c809 */
[----:B------:R-:W-:Y:S05]  /*1030*/  @!P0 BRA `(.L_x_17) ;  /* 0x0000053000008947 */ /* 0x000fea0003800000 */
[C---:B------:R-:W-:Y:S02]  /*1040*/  FSETP.NEU.FTZ.AND P2, PT, |R13|.reuse, +INF , PT ;  /* 0x7f8000000d00780b */ /* 0x040fe40003f5d200 */
[----:B------:R-:W-:Y:S02]  /*1050*/  FSETP.NEU.FTZ.AND P1, PT, |R12|, +INF , PT ;  /* 0x7f8000000c00780b */ /* 0x000fe40003f3d200 */
[----:B------:R-:W-:-:S10]  /*1060*/  FSETP.NEU.FTZ.AND P0, PT, |R13|, +INF , PT ;  /* 0x7f8000000d00780b */ /* 0x000fd40003f1d200 */
[----:B------:R-:W-:Y:S05]  /*1070*/  @!P1 BRA !P2, `(.L_x_17) ;  /* 0x000004f000009947 */ /* 0x000fea0005000000 */
[----:B------:R-:W-:-:S04]  /*1080*/  LOP3.LUT P2, RZ, R9, 0x7fffffff, RZ, 0xc0, !PT ;  /* 0x7fffffff09ff7812 */ /* 0x000fc8000784c0ff */
[----:B------:R-:W-:-:S12]  /*1090*/  PLOP3.LUT P1, PT, P1, P2, PT, 0x2a, 0x0 ;  /* 0x000000000000781c */ /* 0x000fd80000f24572 */
[----:B------:R-:W-:Y:S05]  /*10a0*/  @P1 BRA `(.L_x_18) ;  /* 0x0000048000001947 */ /* 0x000fea0003800000 */
[----:B------:R-:W-:-:S04]  /*10b0*/  LOP3.LUT P1, RZ, R12, 0x7fffffff, RZ, 0xc0, !PT ;  /* 0x7fffffff0cff7812 */ /* 0x000fc8000782c0ff */
[----:B------:R-:W-:-:S12]  /*10c0*/  PLOP3.LUT P0, PT, P0, P1, PT, 0x2a, 0x0 ;  /* 0x000000000000781c */ /* 0x000fd80000702572 */
[----:B------:R-:W-:Y:S05]  /*10d0*/  @P0 BRA `(.L_x_19) ;  /* 0x0000040000000947 */ /* 0x000fea0003800000 */
[----:B------:R-:W-:Y:S02]  /*10e0*/  ISETP.GE.AND P0, PT, R14, RZ, PT ;  /* 0x000000ff0e00720c */ /* 0x000fe40003f06270 */
[----:B------:R-:W-:-:S10]  /*10f0*/  ISETP.GE.AND P1, PT, R16, RZ, PT ;  /* 0x000000ff1000720c */ /* 0x000fd40003f26270 */
[----:B------:R-:W-:Y:S02]  /*1100*/  @P0 IMAD.MOV.U32 R11, RZ, RZ, RZ ;  /* 0x000000ffff0b0224 */ /* 0x000fe400078e00ff */
[----:B------:R-:W-:Y:S02]  /*1110*/  @!P0 IMAD.MOV.U32 R11, RZ, RZ, -0x40 ;  /* 0xffffffc0ff0b8424 */ /* 0x000fe400078e00ff */
[----:B------:R-:W-:Y:S02]  /*1120*/  @!P0 FFMA R9, R13, 1.84467440737095516160e+19, RZ ;  /* 0x5f8000000d098823 */ /* 0x000fe400000000ff */
[----:B------:R-:W-:Y:S01]  /*1130*/  @!P1 FFMA R12, R12, 1.84467440737095516160e+19, RZ ;  /* 0x5f8000000c0c9823 */ /* 0x000fe200000000ff */
[----:B------:R-:W-:-:S08]  /*1140*/  @!P1 IADD3 R11, R11, 0x40, RZ ;  /* 0x000000400b0b9810 */ /* 0x000fd00007ffe0ff */
.L_x_15:
[----:B------:R-:W-:-:S05]  /*1150*/  LEA R13, R19, 0xc0800000, 0x17 ;  /* 0xc0800000130d7811 */ /* 0x000fca00078eb8ff */
[----:B------:R-:W-:Y:S01]  /*1160*/  IMAD.IADD R13, R12, 0x1, -R13 ;  /* 0x000000010c0d7824 */ /* 0x000fe200078e0a0d */
[----:B------:R-:W-:-:S03]  /*1170*/  IADD3 R12, R15, -0x7f, RZ ;  /* 0xffffff810f0c7810 */ /* 0x000fc60007ffe0ff */
[----:B------:R-:W-:Y:S02]  /*1180*/  FADD.FTZ R16, -R13, -RZ ;  /* 0x800000ff0d107221 */ /* 0x000fe40000010100 */
[----:B------:R-:W0:Y:S01]  /*1190*/  MUFU.RCP R14, R13 ;  /* 0x0000000d000e7308 */ /* 0x000e220000001000 */
[C---:B------:R-:W-:Y:S01]  /*11a0*/  IMAD R9, R12.reuse, -0x800000, R9 ;  /* 0xff8000000c097824 */ /* 0x040fe200078e0209 */
[----:B------:R-:W-:-:S05]  /*11b0*/  IADD3 R12, R12, 0x7f, -R19 ;  /* 0x0000007f0c0c7810 */ /* 0x000fca0007ffe813 */
[----:B------:R-:W-:Y:S02]  /*11c0*/  IMAD.IADD R12, R12, 0x1, R11 ;  /* 0x000000010c0c7824 */ /* 0x000fe400078e020b */
[----:B0-----:R-:W-:-:S04]  /*11d0*/  FFMA R15, R14, R16, 1 ;  /* 0x3f8000000e0f7423 */ /* 0x001fc80000000010 */
[----:B------:R-:W-:-:S04]  /*11e0*/  FFMA R18, R14, R15, R14 ;  /* 0x0000000f0e127223 */ /* 0x000fc8000000000e */
[----:B------:R-:W-:-:S04]  /*11f0*/  FFMA R14, R9, R18, RZ ;  /* 0x00000012090e7223 */ /* 0x000fc800000000ff */
[----:B------:R-:W-:-:S04]  /*1200*/  FFMA R15, R16, R14, R9 ;  /* 0x0000000e100f7223 */ /* 0x000fc80000000009 */
[----:B------:R-:W-:-:S04]  /*1210*/  FFMA R15, R18, R15, R14 ;  /* 0x0000000f120f7223 */ /* 0x000fc8000000000e */
[----:B------:R-:W-:-:S04]  /*1220*/  FFMA R16, R16, R15, R9 ;  /* 0x0000000f10107223 */ /* 0x000fc80000000009 */
[----:B------:R-:W-:-:S05]  /*1230*/  FFMA R14, R18, R16, R15 ;  /* 0x00000010120e7223 */ /* 0x000fca000000000f */
[----:B------:R-:W-:-:S04]  /*1240*/  SHF.R.U32.HI R9, RZ, 0x17, R14 ;  /* 0x00000017ff097819 */ /* 0x000fc8000001160e */
[----:B------:R-:W-:-:S05]  /*1250*/  LOP3.LUT R9, R9, 0xff, RZ, 0xc0, !PT ;  /* 0x000000ff09097812 */ /* 0x000fca00078ec0ff */
[----:B------:R-:W-:-:S05]  /*1260*/  IMAD.IADD R13, R9, 0x1, R12 ;  /* 0x00000001090d7824 */ /* 0x000fca00078e020c */
[----:B------:R-:W-:-:S04]  /*1270*/  IADD3 R9, R13, -0x1, RZ ;  /* 0xffffffff0d097810 */ /* 0x000fc80007ffe0ff */
[----:B------:R-:W-:-:S12]  /*1280*/  ISETP.GE.U32.AND P0, PT, R9, 0xfe, PT ;  /* 0x000000fe0900780c */ /* 0x000fd80003f06070 */
[----:B------:R-:W-:Y:S05]  /*1290*/  @!P0 BRA `(.L_x_20) ;  /* 0x0000020000008947 */ /* 0x000fea0003800000 */
[----:B------:R-:W-:-:S12]  /*12a0*/  ISETP.GT.AND P0, PT, R13, 0xfe, PT ;  /* 0x000000fe0d00780c */ /* 0x000fd80003f04270 */
[----:B------:R-:W-:Y:S05]  /*12b0*/  @P0 BRA `(.L_x_21) ;  /* 0x000001b000000947 */ /* 0x000fea0003800000 */
[----:B------:R-:W-:-:S12]  /*12c0*/  ISETP.GE.AND P0, PT, R13, 0x1, PT ;  /* 0x000000010d00780c */ /* 0x000fd80003f06270 */
[----:B------:R-:W-:Y:S05]  /*12d0*/  @P0 BRA `(.L_x_22) ;  /* 0x000001d000000947 */ /* 0x000fea0003800000 */
[----:B------:R-:W-:Y:S02]  /*12e0*/  ISETP.GE.AND P0, PT, R13, -0x18, PT ;  /* 0xffffffe80d00780c */ /* 0x000fe40003f06270 */
[----:B------:R-:W-:-:S10]  /*12f0*/  LOP3.LUT R14, R14, 0x80000000, RZ, 0xc0, !PT ;  /* 0x800000000e0e7812 */ /* 0x000fd400078ec0ff */
[----:B------:R-:W-:Y:S05]  /*1300*/  @!P0 BRA `(.L_x_22) ;  /* 0x000001a000008947 */ /* 0x000fea0003800000 */
[CCC-:B------:R-:W-:Y:S01]  /*1310*/  FFMA.RZ R9, R18.reuse, R16.reuse, R15.reuse ;  /* 0x0000001012097223 */ /* 0x1c0fe2000000c00f */
[C---:B------:R-:W-:Y:S01]  /*1320*/  ISETP.NE.AND P2, PT, R13.reuse, RZ, PT ;  /* 0x000000ff0d00720c */ /* 0x040fe20003f45270 */
[CCC-:B------:R-:W-:Y:S01]  /*1330*/  FFMA.RM R12, R18.reuse, R16.reuse, R15.reuse ;  /* 0x00000010120c7223 */ /* 0x1c0fe2000000400f */
[----:B------:R-:W-:Y:S02]  /*1340*/  ISETP.NE.AND P1, PT, R13, RZ, PT ;  /* 0x000000ff0d00720c */ /* 0x000fe40003f25270 */
[----:B------:R-:W-:Y:S01]  /*1350*/  LOP3.LUT R11, R9, 0x7fffff, RZ, 0xc0, !PT ;  /* 0x007fffff090b7812 */ /* 0x000fe200078ec0ff */
[----:B------:R-:W-:Y:S01]  /*1360*/  FFMA.RP R9, R18, R16, R15 ;  /* 0x0000001012097223 */ /* 0x000fe2000000800f */
[----:B------:R-:W-:Y:S01]  /*1370*/  IADD3 R16, R13, 0x20, RZ ;  /* 0x000000200d107810 */ /* 0x000fe20007ffe0ff */
[----:B------:R-:W-:Y:S01]  /*1380*/  IMAD.MOV R13, RZ, RZ, -R13 ;  /* 0x000000ffff0d7224 */ /* 0x000fe200078e0a0d */
[----:B------:R-:W-:Y:S02]  /*1390*/  LOP3.LUT R11, R11, 0x800000, RZ, 0xfc, !PT ;  /* 0x008000000b0b7812 */ /* 0x000fe400078efcff */
[----:B------:R-:W-:-:S02]  /*13a0*/  FSETP.NEU.FTZ.AND P0, PT, R9, R12, PT ;  /* 0x0000000c0900720b */ /* 0x000fc40003f1d000 */
[----:B------:R-:W-:Y:S02]  /*13b0*/  SHF.L.U32 R16, R11, R16, RZ ;  /* 0x000000100b107219 */ /* 0x000fe400000006ff */
[----:B------:R-:W-:Y:S02]  /*13c0*/  SEL R12, R13, RZ, P2 ;  /* 0x000000ff0d0c7207 */ /* 0x000fe40001000000 */
[----:B------:R-:W-:Y:S02]  /*13d0*/  ISETP.NE.AND P1, PT, R16, RZ, P1 ;  /* 0x000000ff1000720c */ /* 0x000fe40000f25270 */
[----:B------:R-:W-:Y:S02]  /*13e0*/  SHF.R.U32.HI R12, RZ, R12, R11 ;  /* 0x0000000cff0c7219 */ /* 0x000fe4000001160b */
[----:B------:R-:W-:Y:S02]  /*13f0*/  PLOP3.LUT P0, PT, P0, P1, PT, 0xa8, 0x0 ;  /* 0x000000000000781c */ /* 0x000fe40000703570 */
[----:B------:R-:W-:-:S02]  /*1400*/  SHF.R.U32.HI R16, RZ, 0x1, R12 ;  /* 0x00000001ff107819 */ /* 0x000fc4000001160c */
[----:B------:R-:W-:-:S04]  /*1410*/  SEL R9, RZ, 0x1, !P0 ;  /* 0x00000001ff097807 */ /* 0x000fc80004000000 */
[----:B------:R-:W-:-:S04]  /*1420*/  LOP3.LUT R9, R9, 0x1, R16, 0xf8, !PT ;  /* 0x0000000109097812 */ /* 0x000fc800078ef810 */
[----:B------:R-:W-:-:S05]  /*1430*/  LOP3.LUT R9, R9, R12, RZ, 0xc0, !PT ;  /* 0x0000000c09097212 */ /* 0x000fca00078ec0ff */
[----:B------:R-:W-:-:S05]  /*1440*/  IMAD.IADD R9, R16, 0x1, R9 ;  /* 0x0000000110097824 */ /* 0x000fca00078e0209 */
[----:B------:R-:W-:Y:S01]  /*1450*/  LOP3.LUT R14, R9, R14, RZ, 0xfc, !PT ;  /* 0x0000000e090e7212 */ /* 0x000fe200078efcff */
[----:B------:R-:W-:Y:S07]  /*1460*/  BRA `(.L_x_22) ;  /* 0x0000004000007947 */ /* 0x000fee0003800000 */
.L_x_21:
[----:B------:R-:W-:-:S04]  /*1470*/  LOP3.LUT R14, R14, 0x80000000, RZ, 0xc0, !PT ;  /* 0x800000000e0e7812 */ /* 0x000fc800078ec0ff */
[----:B------:R-:W-:Y:S01]  /*1480*/  LOP3.LUT R14, R14, 0x7f800000, RZ, 0xfc, !PT ;  /* 0x7f8000000e0e7812 */ /* 0x000fe200078efcff */
[----:B------:R-:W-:Y:S07]  /*1490*/  BRA `(.L_x_22) ;  /* 0x0000001000007947 */ /* 0x000fee0003800000 */
.L_x_20:
[----:B------:R-:W-:-:S08]  /*14a0*/  IMAD R14, R12, 0x800000, R14 ;  /* 0x008000000c0e7824 */ /* 0x000fd000078e020e */
.L_x_22:
[----:B------:R-:W-:Y:S02]  /*14b0*/  IMAD.MOV.U32 R12, RZ, RZ, R17 ;  /* 0x000000ffff0c7224 */ /* 0x000fe400078e0011 */
[----:B------:R-:W-:-:S06]  /*14c0*/  IMAD.MOV.U32 R13, RZ, RZ, 0x0 ;  /* 0x00000000ff0d7424 */ /* 0x000fcc00078e00ff */
[----:B------:R-:W-:Y:S05]  /*14d0*/  RET.REL.NODEC R12 `(FinishLine) ;  /* 0xffffeb200c007950 */ /* 0x000fea0003c3ffff */
.L_x_19:
[----:B------:R-:W-:Y:S01]  /*14e0*/  LOP3.LUT R9, R12, 0x80000000, R9, 0x48, !PT ;  /* 0x800000000c097812 */ /* 0x000fe200078e4809 */
[----:B------:R-:W-:Y:S02]  /*14f0*/  IMAD.MOV.U32 R12, RZ, RZ, R17 ;  /* 0x000000ffff0c7224 */ /* 0x000fe400078e0011 */
[----:B------:R-:W-:Y:S01]  /*1500*/  IMAD.MOV.U32 R13, RZ, RZ, 0x0 ;  /* 0x00000000ff0d7424 */ /* 0x000fe200078e00ff */
[----:B------:R-:W-:-:S05]  /*1510*/  LOP3.LUT R14, R9, 0x7f800000, RZ, 0xfc, !PT ;  /* 0x7f800000090e7812 */ /* 0x000fca00078efcff */
[----:B------:R-:W-:Y:S05]  /*1520*/  RET.REL.NODEC R12 `(FinishLine) ;  /* 0xffffead00c007950 */ /* 0x000fea0003c3ffff */
.L_x_18:
[----:B------:R-:W-:Y:S01]  /*1530*/  LOP3.LUT R14, R12, 0x80000000, R9, 0x48, !PT ;  /* 0x800000000c0e7812 */ /* 0x000fe200078e4809 */
[----:B------:R-:W-:Y:S02]  /*1540*/  IMAD.MOV.U32 R12, RZ, RZ, R17 ;  /* 0x000000ffff0c7224 */ /* 0x000fe400078e0011 */
[----:B------:R-:W-:-:S06]  /*1550*/  IMAD.MOV.U32 R13, RZ, RZ, 0x0 ;  /* 0x00000000ff0d7424 */ /* 0x000fcc00078e00ff */
[----:B------:R-:W-:Y:S05]  /*1560*/  RET.REL.NODEC R12 `(FinishLine) ;  /* 0xffffea900c007950 */ /* 0x000fea0003c3ffff */
.L_x_17:
[----:B------:R-:W-:Y:S02]  /*1570*/  IMAD.MOV.U32 R12, RZ, RZ, R17 ;  /* 0x000000ffff0c7224 */ /* 0x000fe400078e0011 */
[----:B------:R-:W-:Y:S02]  /*1580*/  IMAD.MOV.U32 R13, RZ, RZ, 0x0 ;  /* 0x00000000ff0d7424 */ /* 0x000fe400078e00ff */
[----:B------:R-:W-:-:S04]  /*1590*/  IMAD.MOV.U32 R14, RZ, RZ, 0x7fffffff ;  /* 0x7fffffffff0e7424 */ /* 0x000fc800078e00ff */
[----:B------:R-:W-:Y:S05]  /*15a0*/  RET.REL.NODEC R12 `(FinishLine) ;  /* 0xffffea500c007950 */ /* 0x000fea0003c3ffff */
.L_x_16:
[----:B------:R-:W-:Y:S02]  /*15b0*/  FADD.FTZ R14, R13, R12 ;  /* 0x0000000c0d0e7221 */ /* 0x000fe40000010000 */
[----:B------:R-:W-:Y:S02]  /*15c0*/  IMAD.MOV.U32 R12, RZ, RZ, R17 ;  /* 0x000000ffff0c7224 */ /* 0x000fe400078e0011 */
[----:B------:R-:W-:-:S06]  /*15d0*/  IMAD.MOV.U32 R13, RZ, RZ, 0x0 ;  /* 0x00000000ff0d7424 */ /* 0x000fcc00078e00ff */
[----:B------:R-:W-:Y:S05]  /*15e0*/  RET.REL.NODEC R12 `(FinishLine) ;  /* 0xffffea100c007950 */ /* 0x000fea0003c3ffff */
.L_x_23:
[----:B------:R-:W-:-:S00]  /*15f0*/  BRA `(.L_x_23) ;  /* 0xfffffff000007947 */ /* 0x000fc0000383ffff */
.L_x_44:


//--------------------- .text.FinishLine2         --------------------------
	.section	.text.FinishLine2,"ax",@progbits
	.sectioninfo	@"SHI_REGISTERS=22"
	.align	128
        .global         FinishLine2
        .type           FinishLine2,@function
        .size           FinishLine2,(.L_x_45 - FinishLine2)
        .other          FinishLine2,@"STO_CUDA_ENTRY STV_DEFAULT"
FinishLine2:
.text.FinishLine2:
[----:B------:R-:W-:-:S08]  /*0000*/  IMAD.MOV.U32 R1, RZ, RZ, c[0x0][0x28] ;  /* 0x00000a00ff017624 */ /* 0x000fd000078e00ff */
[----:B------:R-:W0:Y:S04]  /*0010*/  S2R R0, SR_CTAID.X ;  /* 0x0000000000007919 */ /* 0x000e280000002500 */
[----:B------:R-:W0:Y:S04]  /*0020*/  S2R R3, SR_TID.X ;  /* 0x0000000000037919 */ /* 0x000e280000002100 */
[----:B------:R-:W1:Y:S04]  /*0030*/  S2R R2, SR_CTAID.Y ;  /* 0x0000000000027919 */ /* 0x000e680000002600 */
[----:B------:R-:W1:Y:S01]  /*0040*/  S2R R5, SR_TID.Y ;  /* 0x0000000000057919 */ /* 0x000e620000002200 */
[----:B0-----:R-:W-:-:S05]  /*0050*/  IMAD R0, R0, c[0x0][0x0], R3 ;  /* 0x0000000000007a24 */ /* 0x001fca00078e0203 */
[----:B------:R-:W-:Y:S01]  /*0060*/  ISETP.GE.U32.AND P0, PT, R0, c[0x0][0x168], PT ;  /* 0x00005a0000007a0c */ /* 0x000fe20003f06070 */
[----:B-1----:R-:W-:-:S05]  /*0070*/  IMAD R3, R2, c[0x0][0x4], R5 ;  /* 0x0000010002037a24 */ /* 0x002fca00078e0205 */
[----:B------:R-:W-:-:S12]  /*0080*/  ISETP.GE.U32.OR P0, PT, R3, c[0x0][0x16c], P0 ;  /* 0x00005b0003007a0c */ /* 0x000fd80000706470 */
[----:B------:R-:W-:Y:S05]  /*0090*/  @P0 EXIT ;  /* 0x000000000000094d */ /* 0x000fea0003800000 */
[----:B------:R-:W-:-:S05]  /*00a0*/  IMAD R2, R3, c[0x0][0x188], R0 ;  /* 0x0000620003027a24 */ /* 0x000fca00078e0200 */
[----:B------:R-:W-:-:S04]  /*00b0*/  IADD3 R4, P0, R2, c[0x0][0x180], RZ ;  /* 0x0000600002047a10 */ /* 0x000fc80007f1e0ff */
[----:B------:R-:W-:-:S08]  /*00c0*/  LEA.HI.X.SX32 R5, R2, c[0x0][0x184], 0x1, P0 ;  /* 0x0000610002057a11 */ /* 0x000fd000000f0eff */
[----:B------:R-:W2:Y:S02]  /*00d0*/  LDG.E.U8.SYS R4, [R4] ;  /* 0x0000000004047381 */ /* 0x000ea400001ee100 */
[----:B--2---:R-:W-:-:S12]  /*00e0*/  ISETP.NE.AND P0, PT, R4, RZ, PT ;  /* 0x000000ff0400720c */ /* 0x004fd80003f05270 */
[----:B------:R-:W-:Y:S05]  /*00f0*/  @P0 EXIT ;  /* 0x000000000000094d */ /* 0x000fea0003800000 */
[----:B------:R-:W-:Y:S01]  /*0100*/  IMAD.MOV.U32 R4, RZ, RZ, c[0x0][0x174] ;  /* 0x00005d00ff047624 */ /* 0x000fe200078e00ff */
[----:B------:R-:W0:Y:S01]  /*0110*/  I2F.F64.U32 R6, c[0x0][0x16c] ;  /* 0x00005b0000067b12 */ /* 0x000e220000201800 */
[----:B------:R-:W-:Y:S02]  /*0120*/  IMAD.MOV.U32 R8, RZ, RZ, 0x1 ;  /* 0x00000001ff087424 */ /* 0x000fe400078e00ff */
[----:B------:R-:W-:-:S06]  /*0130*/  FADD R4, R4, -c[0x0][0x170] ;  /* 0x80005c0004047621 */ /* 0x000fcc0000000000 */
[----:B------:R-:W1:Y:S01]  /*0140*/  F2F.F64.F32 R4, R4 ;  /* 0x0000000400047310 */ /* 0x000e620000201800 */
[----:B0-----:R-:W-:Y:S01]  /*0150*/  FSETP.GTU.AND P1, PT, |R7|, 6.4490557925156731238e-37, PT ;  /* 0x035b73330700780b */ /* 0x001fe20003f2c200 */
[----:B-1----:R-:W0:Y:S02]  /*0160*/  MUFU.RCP64H R9, R5 ;  /* 0x0000000500097308 */ /* 0x002e240000001800 */
[----:B0-----:R-:W0:-:S08]  /*0170*/  DFMA R10, -R4, R8, 1 ;  /* 0x3ff00000040a742b */ /* 0x001e100000000108 */
[----:B0-----:R-:W0:-:S08]  /*0180*/  DFMA R10, R10, R10, R10 ;  /* 0x0000000a0a0a722b */ /* 0x001e10000000000a */
[----:B0-----:R-:W0:-:S08]  /*0190*/  DFMA R10, R8, R10, R8 ;  /* 0x0000000a080a722b */ /* 0x001e100000000008 */
[----:B0-----:R-:W0:-:S08]  /*01a0*/  DMUL R8, R6, R10 ;  /* 0x0000000a06087228 */ /* 0x001e100000000000 */
[----:B0-----:R-:W0:-:S08]  /*01b0*/  DFMA R12, -R4, R8, R6 ;  /* 0x00000008040c722b */ /* 0x001e100000000106 */
[----:B0-----:R-:W0:-:S09]  /*01c0*/  DFMA R8, R10, R12, R8 ;  /* 0x0000000c0a08722b */ /* 0x001e120000000008 */
[----:B0-----:R-:W-:-:S05]  /*01d0*/  FFMA R2, RZ, R5, R9 ;  /* 0x00000005ff027223 */ /* 0x001fca0000000009 */
[----:B------:R-:W-:-:S12]  /*01e0*/  FSETP.GT.AND P0, PT, |R2|, 4.8978884574313168671e-40, PT ;  /* 0x000555550200780b */ /* 0x000fd80003f04200 */
[----:B------:R-:W-:Y:S05]  /*01f0*/  @P0 BRA P1, `(.L_x_24) ;  /* 0x0000002000000947 */ /* 0x000fea0000800000 */
[----:B------:R-:W-:-:S08]  /*0200*/  MOV R2, 0x220 ;  /* 0x0000022000027802 */ /* 0x000fd00000000f00 */
[----:B------:R-:W-:Y:S05]  /*0210*/  CALL.REL.NOINC `($FinishLine2$__cuda_sm20_div_f64_slowpath_v2) ;  /* 0x000000e000007944 */ /* 0x000fea0003c00000 */
.L_x_24:
[----:B------:R-:W0:Y:S01]  /*0220*/  I2F R2, R0 ;  /* 0x0000000000027306 */ /* 0x000e220000201400 */
[----:B------:R-:W1:Y:S01]  /*0230*/  I2F.F64 R6, R3 ;  /* 0x0000000300067312 */ /* 0x000e620000201c00 */
[----:B0-----:R-:W-:-:S06]  /*0240*/  FADD R2, R2, -c[0x0][0x170] ;  /* 0x80005c0002027621 */ /* 0x001fcc0000000000 */
[----:B------:R-:W1:Y:S02]  /*0250*/  F2F.F64.F32 R4, R2 ;  /* 0x0000000200047310 */ /* 0x000e640000201800 */
[----:B-1----:R-:W0:-:S08]  /*0260*/  DFMA R4, -R4, R8, R6 ;  /* 0x000000080404722b */ /* 0x002e100000000106 */
[----:B0-----:R-:W0:-:S08]  /*0270*/  DSETP.GTU.AND P0, PT, R4, 100, PT ;  /* 0x405900000400742a */ /* 0x001e100003f0c000 */
[----:B0-----:R0:W1:Y:S02]  /*0280*/  DSETP.GE.AND P0, PT, R4, -100, !P0 ;  /* 0xc05900000400742a */ /* 0x0010640004706000 */
[----:B0-----:R-:W-:Y:S02]  /*0290*/  IMAD.MOV.U32 R5, RZ, RZ, 0x4 ;  /* 0x00000004ff057424 */ /* 0x001fe400078e00ff */
[----:B------:R-:W-:-:S04]  /*02a0*/  IMAD R4, R3, c[0x0][0x168], R0 ;  /* 0x00005a0003047a24 */ /* 0x000fc800078e0200 */
[----:B------:R-:W-:-:S07]  /*02b0*/  IMAD.WIDE.U32 R4, R4, R5, c[0x0][0x160] ;  /* 0x0000580004047625 */ /* 0x000fce00078e0005 */
[----:B-1----:R-:W-:Y:S05]  /*02c0*/  @!P0 EXIT ;  /* 0x000000000000894d */ /* 0x002fea0003800000 */
[----:B------:R-:W-:-:S08]  /*02d0*/  IMAD.MOV.U32 R3, RZ, RZ, -0x10000 ;  /* 0xffff0000ff037424 */ /* 0x000fd000078e00ff */
[----:B------:R-:W-:Y:S01]  /*02e0*/  STG.E.SYS [R4], R3 ;  /* 0x0000000304007386 */ /* 0x000fe2000010e900 */
[----:B------:R-:W-:Y:S05]  /*02f0*/  EXIT ;  /* 0x000000000000794d */ /* 0x000fea0003800000 */
        .weak           $FinishLine2$__cuda_sm20_div_f64_slowpath_v2
        .type           $FinishLine2$__cuda_sm20_div_f64_slowpath_v2,@function
        .size           $FinishLine2$__cuda_sm20_div_f64_slowpath_v2,(.L_x_45 - $FinishLine2$__cuda_sm20_div_f64_slowpath_v2)
$FinishLine2$__cuda_sm20_div_f64_slowpath_v2:
[----:B------:R-:W-:Y:S01]  /*0300*/  LOP3.LUT R8, R5, 0x40000000, RZ, 0xc0, !PT ;  /* 0x4000000005087812 */ /* 0x000fe200078ec0ff */
[----:B------:R-:W-:Y:S01]  /*0310*/  IMAD.MOV.U32 R19, RZ, RZ, 0x5ff00000 ;  /* 0x5ff00000ff137424 */ /* 0x000fe200078e00ff */
[----:B------:R-:W-:Y:S01]  /*0320*/  LOP3.LUT R18, R7, 0x7f800000, RZ, 0xc0, !PT ;  /* 0x7f80000007127812 */ /* 0x000fe200078ec0ff */
[----:B------:R-:W-:Y:S01]  /*0330*/  IMAD.MOV.U32 R14, RZ, RZ, 0x1 ;  /* 0x00000001ff0e7424 */ /* 0x000fe200078e00ff */
[----:B------:R-:W-:Y:S01]  /*0340*/  ISETP.GE.U32.AND P0, PT, R8, 0x40000000, PT ;  /* 0x400000000800780c */ /* 0x000fe20003f06070 */
[----:B------:R-:W-:-:S03]  /*0350*/  IMAD.MOV.U32 R8, RZ, RZ, RZ ;  /* 0x000000ffff087224 */ /* 0x000fc600078e00ff */
[----:B------:R-:W-:Y:S02]  /*0360*/  SEL R9, R19, 0x1ff00000, !P0 ;  /* 0x1ff0000013097807 */ /* 0x000fe40004000000 */
[----:B------:R-:W-:-:S04]  /*0370*/  ISETP.GE.U32.AND P0, PT, R18, 0x3e800000, PT ;  /* 0x3e8000001200780c */ /* 0x000fc80003f06070 */
[----:B------:R-:W0:-:S09]  /*0380*/  DMUL R12, R4, R8 ;  /* 0x00000008040c7228 */ /* 0x000e120000000000 */
[----:B0-----:R-:W0:Y:S02]  /*0390*/  MUFU.RCP64H R15, R13 ;  /* 0x0000000d000f7308 */ /* 0x001e240000001800 */
[----:B0-----:R-:W0:-:S08]  /*03a0*/  DFMA R10, -R12, R14, 1 ;  /* 0x3ff000000c0a742b */ /* 0x001e10000000010e */
[----:B0-----:R0:W1:Y:S02]  /*03b0*/  DFMA R16, R10, R10, R10 ;  /* 0x0000000a0a10722b */ /* 0x001064000000000a */
[----:B0-----:R-:W-:Y:S01]  /*03c0*/  SEL R11, R19, 0x1ff00000, !P0 ;  /* 0x1ff00000130b7807 */ /* 0x001fe20004000000 */
[----:B------:R-:W-:-:S06]  /*03d0*/  IMAD.MOV.U32 R10, RZ, RZ, RZ ;  /* 0x000000ffff0a7224 */ /* 0x000fcc00078e00ff */
[----:B------:R-:W-:-:S04]  /*03e0*/  DMUL R10, R6, R10 ;  /* 0x0000000a060a7228 */ /* 0x000fc80000000000 */
[----:B-1----:R-:W0:-:S08]  /*03f0*/  DFMA R16, R14, R16, R14 ;  /* 0x000000100e10722b */ /* 0x002e10000000000e */
[----:B0-----:R-:W0:-:S08]  /*0400*/  DMUL R14, R10, R16 ;  /* 0x000000100a0e7228 */ /* 0x001e100000000000 */
[----:B0-----:R-:W0:-:S08]  /*0410*/  DFMA R10, -R12, R14, R10 ;  /* 0x0000000e0c0a722b */ /* 0x001e10000000010a */
[----:B0-----:R-:W0:-:S08]  /*0420*/  DFMA R10, R16, R10, R14 ;  /* 0x0000000a100a722b */ /* 0x001e10000000000e */
[----:B0-----:R-:W0:-:S15]  /*0430*/  DSETP.GT.AND P0, PT, |R10|, RZ, PT ;  /* 0x000000ff0a00722a */ /* 0x001e1e0003f04200 */
[----:B0-----:R-:W-:Y:S05]  /*0440*/  @!P0 BRA `(.L_x_25) ;  /* 0x000002c000008947 */ /* 0x001fea0003800000 */
[----:B------:R-:W-:Y:S01]  /*0450*/  ISETP.GT.U32.AND P0, PT, R18, 0x3e7fffff, PT ;  /* 0x3e7fffff1200780c */ /* 0x000fe20003f04070 */
[----:B------:R-:W-:Y:S01]  /*0460*/  IMAD.MOV.U32 R12, RZ, RZ, RZ ;  /* 0x000000ffff0c7224 */ /* 0x000fe200078e00ff */
[----:B------:R-:W0:Y:S02]  /*0470*/  DMUL R14, R8, R10 ;  /* 0x0000000a080e7228 */ /* 0x000e240000000000 */
[----:B------:R-:W-:-:S06]  /*0480*/  SEL R13, R19, 0x1ff00000, P0 ;  /* 0x1ff00000130d7807 */ /* 0x000fcc0000000000 */
[----:B------:R-:W1:-:S04]  /*0490*/  DMUL R10, R10, R12 ;  /* 0x0000000c0a0a7228 */ /* 0x000e480000000000 */
[----:B0-----:R-:W0:-:S04]  /*04a0*/  DMUL R14, R12, R14 ;  /* 0x0000000e0c0e7228 */ /* 0x001e080000000000 */
[----:B-1----:R-:W1:-:S04]  /*04b0*/  DMUL R8, R8, R10 ;  /* 0x0000000a08087228 */ /* 0x002e480000000000 */
[----:B0-----:R-:W-:-:S04]  /*04c0*/  DFMA R10, R4, R14, -R6 ;  /* 0x0000000e040a722b */ /* 0x001fc80000000806 */
[----:B-1----:R-:W0:-:S08]  /*04d0*/  DFMA R12, R4, R8, -R6 ;  /* 0x00000008040c722b */ /* 0x002e100000000806 */
[----:B0-----:R-:W0:-:S09]  /*04e0*/  DSETP.GT.AND P0, PT, |R10|, |R12|, PT ;  /* 0x4000000c0a00722a */ /* 0x001e120003f04200 */
[----:B0-----:R-:W-:Y:S02]  /*04f0*/  FSEL R11, R9, R15, P0 ;  /* 0x0000000f090b7208 */ /* 0x001fe40000000000 */
[----:B------:R-:W-:Y:S02]  /*0500*/  FSEL R8, R8, R14, P0 ;  /* 0x0000000e08087208 */ /* 0x000fe40000000000 */
[----:B------:R-:W-:Y:S01]  /*0510*/  FSETP.GTU.AND P1, PT, |R11|, 1.469367938527859385e-39, PT ;  /* 0x001000000b00780b */ /* 0x000fe20003f2c200 */
[----:B------:R-:W-:-:S11]  /*0520*/  IMAD.MOV.U32 R9, RZ, RZ, R11 ;  /* 0x000000ffff097224 */ /* 0x000fd600078e000b */
[----:B------:R-:W-:Y:S05]  /*0530*/  @P1 BRA `(.L_x_26) ;  /* 0x000002a000001947 */ /* 0x000fea0003800000 */
[----:B------:R-:W-:Y:S01]  /*0540*/  IMAD.MOV.U32 R12, RZ, RZ, 0x58500000 ;  /* 0x58500000ff0c7424 */ /* 0x000fe200078e00ff */
[----:B------:R-:W-:Y:S01]  /*0550*/  FSETP.GEU.AND P0, PT, |R7|, 1.5046327690525280102e-36, PT ;  /* 0x040000000700780b */ /* 0x000fe20003f0e200 */
[----:B------:R-:W-:Y:S01]  /*0560*/  IMAD.MOV.U32 R9, RZ, RZ, R11 ;  /* 0x000000ffff097224 */ /* 0x000fe200078e000b */
[----:B------:R-:W-:Y:S02]  /*0570*/  LOP3.LUT R10, R8, 0xfffffffe, RZ, 0xc0, !PT ;  /* 0xfffffffe080a7812 */ /* 0x000fe400078ec0ff */
[----:B------:R-:W-:Y:S01]  /*0580*/  SEL R13, R12, 0x3ff00000, !P0 ;  /* 0x3ff000000c0d7807 */ /* 0x000fe20004000000 */
[----:B------:R-:W-:Y:S01]  /*0590*/  IMAD.MOV.U32 R12, RZ, RZ, RZ ;  /* 0x000000ffff0c7224 */ /* 0x000fe200078e00ff */
[----:B------:R-:W-:-:S05]  /*05a0*/  LOP3.LUT R8, R8, 0x1, RZ, 0xfc, !PT ;  /* 0x0000000108087812 */ /* 0x000fca00078efcff */
[----:B------:R-:W-:-:S04]  /*05b0*/  DMUL R4, R4, R12 ;  /* 0x0000000c04047228 */ /* 0x000fc80000000000 */
[----:B------:R-:W0:-:S08]  /*05c0*/  DMUL R6, R6, R12 ;  /* 0x0000000c06067228 */ /* 0x000e100000000000 */
[----:B0-----:R-:W-:-:S04]  /*05d0*/  DFMA R12, R10, R4, -R6 ;  /* 0x000000040a0c722b */ /* 0x001fc80000000806 */
[----:B------:R-:W0:-:S08]  /*05e0*/  DFMA R14, R8, R4, -R6 ;  /* 0x00000004080e722b */ /* 0x000e100000000806 */
[----:B0-----:R-:W0:-:S09]  /*05f0*/  DSETP.GT.AND P0, PT, |R12|, |R14|, PT ;  /* 0x4000000e0c00722a */ /* 0x001e120003f04200 */
[----:B0-----:R-:W-:-:S04]  /*0600*/  FSEL R15, R8, R10, P0 ;  /* 0x0000000a080f7208 */ /* 0x001fc80000000000 */
[C---:B------:R-:W-:Y:S02]  /*0610*/  IADD3 R12, P1, R15.reuse, 0x1, RZ ;  /* 0x000000010f0c7810 */ /* 0x040fe40007f3e0ff */
[C---:B------:R-:W-:Y:S02]  /*0620*/  LOP3.LUT R8, R15.reuse, 0x1, RZ, 0xc0, !PT ;  /* 0x000000010f087812 */ /* 0x040fe400078ec0ff */
[----:B------:R-:W-:Y:S01]  /*0630*/  IADD3 R10, P2, R15, -0x1, RZ ;  /* 0xffffffff0f0a7810 */ /* 0x000fe20007f5e0ff */
[----:B------:R-:W-:Y:S01]  /*0640*/  IMAD.X R13, RZ, RZ, R11, P1 ;  /* 0x000000ffff0d7224 */ /* 0x000fe200008e060b */
[----:B------:R-:W-:Y:S02]  /*0650*/  ISETP.NE.U32.AND P0, PT, R8, 0x1, PT ;  /* 0x000000010800780c */ /* 0x000fe40003f05070 */
[----:B------:R-:W-:Y:S02]  /*0660*/  IADD3.X R9, R11, -0x1, RZ, P2, !PT ;  /* 0xffffffff0b097810 */ /* 0x000fe400017fe4ff */
[----:B------:R-:W-:-:S02]  /*0670*/  FSEL R12, R15, R12, P0 ;  /* 0x0000000c0f0c7208 */ /* 0x000fc40000000000 */
[----:B------:R-:W-:Y:S02]  /*0680*/  FSEL R13, R11, R13, P0 ;  /* 0x0000000d0b0d7208 */ /* 0x000fe40000000000 */
[----:B------:R-:W-:Y:S02]  /*0690*/  FSEL R10, R10, R15, P0 ;  /* 0x0000000f0a0a7208 */ /* 0x000fe40000000000 */
[----:B------:R-:W-:Y:S02]  /*06a0*/  FSEL R11, R9, R11, P0 ;  /* 0x0000000b090b7208 */ /* 0x000fe40000000000 */
[----:B------:R-:W-:-:S04]  /*06b0*/  DFMA R8, R4, R12, -R6 ;  /* 0x0000000c0408722b */ /* 0x000fc80000000806 */
[----:B------:R-:W0:-:S08]  /*06c0*/  DFMA R4, R4, R10, -R6 ;  /* 0x0000000a0404722b */ /* 0x000e100000000806 */
[----:B0-----:R-:W0:-:S09]  /*06d0*/  DSETP.GT.AND P0, PT, |R8|, |R4|, PT ;  /* 0x400000040800722a */ /* 0x001e120003f04200 */
[----:B0-----:R-:W-:Y:S02]  /*06e0*/  FSEL R8, R10, R12, P0 ;  /* 0x0000000c0a087208 */ /* 0x001fe40000000000 */
[----:B------:R-:W-:Y:S01]  /*06f0*/  FSEL R9, R11, R13, P0 ;  /* 0x0000000d0b097208 */ /* 0x000fe20000000000 */
[----:B------:R-:W-:Y:S07]  /*0700*/  BRA `(.L_x_26) ;  /* 0x000000d000007947 */ /* 0x000fee0003800000 */
.L_x_25:
[----:B------:R-:W0:-:S15]  /*0710*/  DSETP.NEU.AND P0, PT, R10, RZ, PT ;  /* 0x000000ff0a00722a */ /* 0x000e1e0003f0d000 */
[----:B0-----:R-:W-:Y:S05]  /*0720*/  @!P0 BRA `(.L_x_27) ;  /* 0x000000a000008947 */ /* 0x001fea0003800000 */
[----:B------:R-:W0:Y:S01]  /*0730*/  MUFU.RCP64H R9, R5 ;  /* 0x0000000500097308 */ /* 0x000e220000001800 */
[----:B------:R-:W-:-:S06]  /*0740*/  IMAD.MOV.U32 R8, RZ, RZ, RZ ;  /* 0x000000ffff087224 */ /* 0x000fcc00078e00ff */
[----:B0-----:R-:W0:-:S15]  /*0750*/  DSETP.GT.AND P1, PT, |R8|, RZ, PT ;  /* 0x000000ff0800722a */ /* 0x001e1e0003f24200 */
[----:B0-----:R-:W0:-:S09]  /*0760*/  @!P1 DSETP.NEU.AND P0, PT, |R4|, +INF , PT ;  /* 0x7ff000000400942a */ /* 0x001e120003f0d200 */
[----:B0-----:R-:W-:Y:S02]  /*0770*/  @!P1 FSEL R4, R4, R8, P0 ;  /* 0x0000000804049208 */ /* 0x001fe40000000000 */
[----:B------:R-:W-:-:S03]  /*0780*/  @!P1 FSEL R11, R5, R9, P0 ;  /* 0x00000009050b9208 */ /* 0x000fc60000000000 */
[----:B------:R-:W-:Y:S02]  /*0790*/  @!P1 IMAD.MOV.U32 R8, RZ, RZ, R4 ;  /* 0x000000ffff089224 */ /* 0x000fe400078e0004 */
[----:B------:R-:W-:-:S06]  /*07a0*/  @!P1 IMAD.MOV.U32 R9, RZ, RZ, R11 ;  /* 0x000000ffff099224 */ /* 0x000fcc00078e000b */
[----:B------:R0:W1:Y:S01]  /*07b0*/  DMUL R8, R6, R8 ;  /* 0x0000000806087228 */ /* 0x0000620000000000 */
[----:B------:R-:W-:Y:S08]  /*07c0*/  BRA `(.L_x_26) ;  /* 0x0000001000007947 */ /* 0x000ff00003800000 */
.L_x_27:
[----:B------:R0:W1:-:S09]  /*07d0*/  DMUL R8, R6, R4 ;  /* 0x0000000406087228 */ /* 0x0000520000000000 */
.L_x_26:
[----:B0-----:R-:W-:Y:S02]  /*07e0*/  IMAD.MOV.U32 R4, RZ, RZ, R2 ;  /* 0x000000ffff047224 */ /* 0x001fe400078e0002 */
[----:B------:R-:W-:-:S06]  /*07f0*/  IMAD.MOV.U32 R5, RZ, RZ, 0x0 ;  /* 0x00000000ff057424 */ /* 0x000fcc00078e00ff */
[----:B-1----:R-:W-:Y:S05]  /*0800*/  RET.REL.NODEC R4 `(FinishLine2) ;  /* 0xfffff7f004007950 */ /* 0x002fea0003c3ffff */
.L_x_28:
[----:B------:R-:W-:-:S00]  /*0810*/  BRA `(.L_x_28) ;  /* 0xfffffff000007947 */ /* 0x000fc0000383ffff */
[----:B------:R-:W-:-:S00]  /*0820*/  NOP ;  /* 0x0000000000007918 */ /* 0x000fc00000000000 */
[----:B------:R-:W-:-:S00]  /*0830*/  NOP ;  /* 0x0000000000007918 */ /* 0x000fc00000000000 */
[----:B------:R-:W-:-:S00]  /*0840*/  NOP ;  /* 0x0000000000007918 */ /* 0x000fc00000000000 */
[----:B------:R-:W-:-:S00]  /*0850*/  NOP ;  /* 0x0000000000007918 */ /* 0x000fc00000000000 */
[----:B------:R-:W-:-:S00]  /*0860*/  NOP ;  /* 0x0000000000007918 */ /* 0x000fc00000000000 */
[----:B------:R-:W-:-:S00]  /*0870*/  NOP ;  /* 0x0000000000007918 */ /* 0x000fc00000000000 */
.L_x_45:


//--------------------- .text.FinishLine3         --------------------------
	.section	.text.FinishLine3,"ax",@progbits
	.sectioninfo	@"SHI_REGISTERS=28"
	.align	128
        .global         FinishLine3
        .type           FinishLine3,@function
        .size           FinishLine3,(.L_x_49 - FinishLine3)
        .other          FinishLine3,@"STO_CUDA_ENTRY STV_DEFAULT"
FinishLine3:
.text.FinishLine3:
[----:B------:R-:W-:-:S08]  /*0000*/  IMAD.MOV.U32 R1, RZ, RZ, c[0x0][0x28] ;  /* 0x00000a00ff017624 */ /* 0x000fd000078e00ff */
[----:B------:R-:W0:Y:S01]  /*0010*/  S2R R0, SR_CTAID.Y ;  /* 0x0000000000007919 */ /* 0x000e220000002600 */
[----:B------:R-:W-:-:S03]  /*0020*/  ISETP.NE.AND P0, PT, RZ, c[0x0][0x188], PT ;  /* 0x00006200ff007a0c */ /* 0x000fc60003f05270 */
[----:B------:R-:W0:Y:S02]  /*0030*/  S2R R3, SR_TID.Y ;  /* 0x0000000000037919 */ /* 0x000e240000002200 */
[----:B0-----:R-:W-:-:S05]  /*0040*/  IMAD R0, R0, c[0x0][0x4], R3 ;  /* 0x0000010000007a24 */ /* 0x001fca00078e0203 */
[----:B------:R-:W-:-:S12]  /*0050*/  ISETP.GE.U32.OR P0, PT, R0, c[0x0][0x18c], !P0 ;  /* 0x0000630000007a0c */ /* 0x000fd80004706470 */
[----:B------:R-:W-:Y:S05]  /*0060*/  @P0 EXIT ;  /* 0x000000000000094d */ /* 0x000fea0003800000 */
[----:B------:R-:W-:Y:S01]  /*0070*/  IMAD.MOV.U32 R8, RZ, RZ, c[0x0][0x188] ;  /* 0x00006200ff087624 */ /* 0x000fe200078e00ff */
[----:B------:R-:W-:Y:S01]  /*0080*/  SHF.R.S32.HI R2, RZ, 0x2, R0 ;  /* 0x00000002ff027819 */ /* 0x000fe20000011400 */
[----:B------:R-:W-:Y:S01]  /*0090*/  IMAD.MOV.U32 R6, RZ, RZ, RZ ;  /* 0x000000ffff067224 */ /* 0x000fe200078e00ff */
[----:B------:R-:W-:Y:S02]  /*00a0*/  LOP3.LUT R7, R0, 0x1, RZ, 0xc0, !PT ;  /* 0x0000000100077812 */ /* 0x000fe400078ec0ff */
[----:B------:R-:W-:Y:S01]  /*00b0*/  IADD3 R8, R8, -0x1, RZ ;  /* 0xffffffff08087810 */ /* 0x000fe20007ffe0ff */
[----:B------:R-:W-:Y:S02]  /*00c0*/  IMAD.SHL.U32 R4, R2, 0x2, RZ ;  /* 0x0000000202047824 */ /* 0x000fe400078e00ff */
[----:B------:R0:W1:Y:S01]  /*00d0*/  I2F R2, R0 ;  /* 0x0000000000027306 */ /* 0x0000620000201400 */
[----:B------:R-:W-:Y:S02]  /*00e0*/  LEA.HI R8, R8, 0x1, RZ, 0x1f ;  /* 0x0000000108087811 */ /* 0x000fe400078ff8ff */
[----:B------:R-:W-:-:S02]  /*00f0*/  LOP3.LUT R5, R4, 0xfffffffe, R7, 0xe2, !PT ;  /* 0xfffffffe04057812 */ /* 0x000fc400078ee207 */
[----:B------:R-:W-:Y:S02]  /*0100*/  LOP3.LUT R9, R8, 0x3, RZ, 0xc0, !PT ;  /* 0x0000000308097812 */ /* 0x000fe400078ec0ff */
[----:B------:R-:W-:Y:S02]  /*0110*/  IADD3 R3, P1, R5, c[0x0][0x18c], RZ ;  /* 0x0000630005037a10 */ /* 0x000fe40007f3e0ff */
[----:B------:R-:W-:Y:S02]  /*0120*/  ISETP.NE.AND P0, PT, R9, RZ, PT ;  /* 0x000000ff0900720c */ /* 0x000fe40003f05270 */
[----:B------:R-:W-:Y:S02]  /*0130*/  SHF.R.S32.HI R4, RZ, 0x1f, R0 ;  /* 0x0000001fff047819 */ /* 0x000fe40000011400 */
[----:B------:R-:W-:-:S08]  /*0140*/  LEA.HI.X.SX32 R5, R5, RZ, 0x1, P1 ;  /* 0x000000ff05057211 */ /* 0x000fd000008f0eff */
[----:B------:R-:W-:Y:S05]  /*0150*/  @!P0 BRA `(.L_x_29) ;  /* 0x00000f9000008947 */ /* 0x000fea0003800000 */
[----:B01----:R-:W-:-:S12]  /*0160*/  ISETP.NE.AND P0, PT, R9, 0x1, PT ;  /* 0x000000010900780c */ /* 0x003fd80003f05270 */
[----:B------:R-:W-:Y:S05]  /*0170*/  @!P0 BRA `(.L_x_30) ;  /* 0x00000a5000008947 */ /* 0x000fea0003800000 */
[----:B------:R-:W-:-:S12]  /*0180*/  ISETP.NE.AND P0, PT, R9, 0x2, PT ;  /* 0x000000020900780c */ /* 0x000fd80003f05270 */
[----:B------:R-:W-:Y:S05]  /*0190*/  @!P0 BRA `(.L_x_31) ;  /* 0x0000051000008947 */ /* 0x000fea0003800000 */
[----:B------:R-:W-:Y:S02]  /*01a0*/  FFMA R6, R2, c[0x0][0x190], RZ ;  /* 0x0000640002067a23 */ /* 0x000fe400000000ff */
[----:B------:R-:W-:Y:S02]  /*01b0*/  IMAD R14, R5, c[0x0][0x168], RZ ;  /* 0x00005a00050e7a24 */ /* 0x000fe400078e02ff */
[----:B------:R-:W-:Y:S02]  /*01c0*/  IMAD R9, R4, c[0x0][0x168], RZ ;  /* 0x00005a0004097a24 */ /* 0x000fe400078e02ff */
[----:B------:R-:W0:Y:S01]  /*01d0*/  F2I.TRUNC.NTZ R10, R6 ;  /* 0x00000006000a7305 */ /* 0x000e22000020f100 */
[----:B------:R-:W-:Y:S02]  /*01e0*/  IMAD R15, R3, c[0x0][0x16c], R14 ;  /* 0x00005b00030f7a24 */ /* 0x000fe400078e020e */
[----:B------:R-:W-:Y:S01]  /*01f0*/  IMAD R9, R0, c[0x0][0x16c], R9 ;  /* 0x00005b0000097a24 */ /* 0x000fe200078e0209 */
[----:B0-----:R-:W-:-:S05]  /*0200*/  SHF.R.S32.HI R11, RZ, 0x1f, R10 ;  /* 0x0000001fff0b7819 */ /* 0x001fca000001140a */
[----:B------:R-:W-:-:S04]  /*0210*/  IMAD.WIDE.U32 R12, R3, c[0x0][0x168], R10 ;  /* 0x00005a00030c7a25 */ /* 0x000fc800078e000a */
[----:B------:R-:W-:-:S03]  /*0220*/  IMAD.WIDE.U32 R10, R0, c[0x0][0x168], R10 ;  /* 0x00005a00000a7a25 */ /* 0x000fc600078e000a */
[----:B------:R-:W-:-:S04]  /*0230*/  IADD3 R12, P1, R12, c[0x0][0x160], RZ ;  /* 0x000058000c0c7a10 */ /* 0x000fc80007f3e0ff */
[----:B------:R-:W-:Y:S02]  /*0240*/  IADD3 R10, P0, R10, c[0x0][0x160], RZ ;  /* 0x000058000a0a7a10 */ /* 0x000fe40007f1e0ff */
[----:B------:R-:W-:Y:S02]  /*0250*/  IADD3.X R13, R13, c[0x0][0x164], R15, P1, !PT ;  /* 0x000059000d0d7a10 */ /* 0x000fe40000ffe40f */
[----:B------:R-:W-:-:S06]  /*0260*/  IADD3.X R11, R11, c[0x0][0x164], R9, P0, !PT ;  /* 0x000059000b0b7a10 */ /* 0x000fcc00007fe409 */
[----:B------:R-:W2:Y:S04]  /*0270*/  LDG.E.U8.SYS R14, [R12] ;  /* 0x000000000c0e7381 */ /* 0x000ea800001ee100 */
[----:B------:R-:W3:Y:S04]  /*0280*/  LDG.E.U8.SYS R6, [R10] ;  /* 0x000000000a067381 */ /* 0x000ee800001ee100 */
[----:B------:R-:W4:Y:S04]  /*0290*/  LDG.E.U8.SYS R15, [R12+0x1] ;  /* 0x000001000c0f7381 */ /* 0x000f2800001ee100 */
[----:B------:R-:W5:Y:S01]  /*02a0*/  LDG.E.U8.SYS R9, [R10+0x1] ;  /* 0x000001000a097381 */ /* 0x000f6200001ee100 */
[----:B------:R-:W-:-:S02]  /*02b0*/  ISETP.NE.U32.AND P0, PT, R7, 0x1, PT ;  /* 0x000000010700780c */ /* 0x000fc40003f05070 */
[----:B--2---:R-:W-:Y:S01]  /*02c0*/  LEA R14, R14, 0xfffffe00, 0x2 ;  /* 0xfffffe000e0e7811 */ /* 0x004fe200078e10ff */
[----:B---3--:R-:W-:-:S05]  /*02d0*/  IMAD.SHL.U32 R6, R6, 0x4, RZ ;  /* 0x0000000406067824 */ /* 0x008fca00078e00ff */
[----:B------:R-:W0:Y:S01]  /*02e0*/  I2F R14, R14 ;  /* 0x0000000e000e7306 */ /* 0x000e220000201400 */
[----:B----4-:R-:W-:Y:S01]  /*02f0*/  LEA R15, R15, 0xfffffe00, 0x2 ;  /* 0xfffffe000f0f7811 */ /* 0x010fe200078e10ff */
[----:B------:R-:W1:Y:S01]  /*0300*/  I2F.U32 R6, R6 ;  /* 0x0000000600067306 */ /* 0x000e620000201000 */
[----:B-----5:R-:W-:-:S04]  /*0310*/  IMAD.SHL.U32 R9, R9, 0x4, RZ ;  /* 0x0000000409097824 */ /* 0x020fc800078e00ff */
[----:B------:R-:W2:Y:S02]  /*0320*/  I2F R15, R15 ;  /* 0x0000000f000f7306 */ /* 0x000ea40000201400 */
[----:B------:R-:W3:Y:S01]  /*0330*/  I2F.U32 R18, R9 ;  /* 0x0000000900127306 */ /* 0x000ee20000201000 */
[C---:B0-----:R-:W-:Y:S02]  /*0340*/  FMUL R11, R14.reuse, -0.39179998636245727539 ;  /* 0xbec89a020e0b7820 */ /* 0x041fe40000400000 */
[----:B------:R-:W-:Y:S02]  /*0350*/  FMUL R19, R14, 2.0171999931335449219 ;  /* 0x400119ce0e137820 */ /* 0x000fe40000400000 */
[C---:B-1----:R-:W-:Y:S02]  /*0360*/  FFMA R12, R6.reuse, 1.1643999814987182617, R11 ;  /* 0x3f950b0f060c7823 */ /* 0x042fe4000000000b */
[----:B------:R-:W-:Y:S02]  /*0370*/  FFMA R16, R6, 1.1643999814987182617, R19 ;  /* 0x3f950b0f06107823 */ /* 0x000fe40000000013 */
[----:B------:R-:W-:-:S02]  /*0380*/  FMUL R17, RZ, R14 ;  /* 0x0000000eff117220 */ /* 0x000fc40000400000 */
[C---:B--2---:R-:W-:Y:S02]  /*0390*/  FFMA R12, R15.reuse, -0.81300002336502075195, R12 ;  /* 0xbf5020c50f0c7823 */ /* 0x044fe4000000000c */
[C---:B---3--:R-:W-:Y:S02]  /*03a0*/  FFMA R14, R18.reuse, 1.1643999814987182617, R11 ;  /* 0x3f950b0f120e7823 */ /* 0x048fe4000000000b */
[-C--:B------:R-:W-:Y:S02]  /*03b0*/  FFMA R16, RZ, R15.reuse, R16 ;  /* 0x0000000fff107223 */ /* 0x080fe40000000010 */
[----:B------:R-:W-:Y:S01]  /*03c0*/  FFMA R20, R18, 1.1643999814987182617, R19 ;  /* 0x3f950b0f12147823 */ /* 0x000fe20000000013 */
[----:B------:R-:W-:Y:S01]  /*03d0*/  FMNMX R12, RZ, R12, !PT ;  /* 0x0000000cff0c7209 */ /* 0x000fe20007800000 */
[----:B------:R-:W-:Y:S01]  /*03e0*/  FFMA R14, R15, -0.81300002336502075195, R14 ;  /* 0xbf5020c50f0e7823 */ /* 0x000fe2000000000e */
[----:B------:R-:W-:Y:S01]  /*03f0*/  FMNMX R16, RZ, R16, !PT ;  /* 0x00000010ff107209 */ /* 0x000fe20007800000 */
[----:B------:R-:W-:Y:S01]  /*0400*/  FFMA R20, RZ, R15, R20 ;  /* 0x0000000fff147223 */ /* 0x000fe20000000014 */
[----:B------:R-:W-:Y:S01]  /*0410*/  FMNMX R12, R12, 1023, PT ;  /* 0x447fc0000c0c7809 */ /* 0x000fe20003800000 */
[--C-:B------:R-:W-:Y:S01]  /*0420*/  FFMA R10, R6, 1.1643999814987182617, R17.reuse ;  /* 0x3f950b0f060a7823 */ /* 0x100fe20000000011 */
[----:B------:R-:W-:Y:S01]  /*0430*/  FMNMX R14, RZ, R14, !PT ;  /* 0x0000000eff0e7209 */ /* 0x000fe20007800000 */
[----:B------:R-:W-:Y:S01]  /*0440*/  FFMA R18, R18, 1.1643999814987182617, R17 ;  /* 0x3f950b0f12127823 */ /* 0x000fe20000000011 */
[----:B------:R-:W-:-:S02]  /*0450*/  FMNMX R16, R16, 1023, PT ;  /* 0x447fc00010107809 */ /* 0x000fc40003800000 */
[----:B------:R-:W-:Y:S01]  /*0460*/  FMNMX R20, RZ, R20, !PT ;  /* 0x00000014ff147209 */ /* 0x000fe20007800000 */
[C---:B------:R-:W-:Y:S01]  /*0470*/  FFMA R10, R15.reuse, 1.5959999561309814453, R10 ;  /* 0x3fcc49ba0f0a7823 */ /* 0x040fe2000000000a */
[----:B------:R-:W-:Y:S01]  /*0480*/  FMNMX R14, R14, 1023, PT ;  /* 0x447fc0000e0e7809 */ /* 0x000fe20003800000 */
[----:B------:R-:W-:Y:S01]  /*0490*/  FFMA R18, R15, 1.5959999561309814453, R18 ;  /* 0x3fcc49ba0f127823 */ /* 0x000fe20000000012 */
[----:B------:R-:W-:Y:S01]  /*04a0*/  FMNMX R20, R20, 1023, PT ;  /* 0x447fc00014147809 */ /* 0x000fe20003800000 */
[----:B------:R-:W0:Y:S01]  /*04b0*/  F2I.U32.TRUNC.NTZ R12, R12 ;  /* 0x0000000c000c7305 */ /* 0x000e22000020f000 */
[----:B------:R-:W1:Y:S01]  /*04c0*/  F2I.U32.TRUNC.NTZ R16, R16 ;  /* 0x0000001000107305 */ /* 0x000e62000020f000 */
[----:B------:R-:W-:Y:S02]  /*04d0*/  FMNMX R10, RZ, R10, !PT ;  /* 0x0000000aff0a7209 */ /* 0x000fe40007800000 */
[----:B------:R-:W-:Y:S01]  /*04e0*/  FMNMX R18, RZ, R18, !PT ;  /* 0x00000012ff127209 */ /* 0x000fe20007800000 */
[----:B------:R-:W2:Y:S01]  /*04f0*/  F2I.U32.TRUNC.NTZ R14, R14 ;  /* 0x0000000e000e7305 */ /* 0x000ea2000020f000 */
[----:B------:R-:W3:Y:S01]  /*0500*/  F2I.U32.TRUNC.NTZ R20, R20 ;  /* 0x0000001400147305 */ /* 0x000ee2000020f000 */
[----:B------:R-:W-:-:S02]  /*0510*/  FMNMX R10, R10, 1023, PT ;  /* 0x447fc0000a0a7809 */ /* 0x000fc40003800000 */
[----:B------:R-:W-:-:S04]  /*0520*/  FMNMX R18, R18, 1023, PT ;  /* 0x447fc00012127809 */ /* 0x000fc80003800000 */
[----:B------:R-:W4:Y:S02]  /*0530*/  F2I.U32.TRUNC.NTZ R13, R10 ;  /* 0x0000000a000d7305 */ /* 0x000f24000020f000 */
[----:B------:R-:W5:Y:S01]  /*0540*/  F2I.U32.TRUNC.NTZ R18, R18 ;  /* 0x0000001200127305 */ /* 0x000f62000020f000 */
[----:B0-----:R-:W-:Y:S01]  /*0550*/  IMAD.SHL.U32 R9, R12, 0x40, RZ ;  /* 0x000000400c097824 */ /* 0x001fe200078e00ff */
[----:B-1----:R-:W-:-:S04]  /*0560*/  SHF.R.U32.HI R6, RZ, 0x2, R16 ;  /* 0x00000002ff067819 */ /* 0x002fc80000011610 */
[----:B------:R-:W-:Y:S01]  /*0570*/  LOP3.LUT R6, R6, 0xffff00, R9, 0xf8, !PT ;  /* 0x00ffff0006067812 */ /* 0x000fe200078ef809 */
[----:B--2---:R-:W-:Y:S01]  /*0580*/  IMAD.SHL.U32 R12, R14, 0x40, RZ ;  /* 0x000000400e0c7824 */ /* 0x004fe200078e00ff */
[----:B---3--:R-:W-:Y:S01]  /*0590*/  SHF.R.U32.HI R9, RZ, 0x2, R20 ;  /* 0x00000002ff097819 */ /* 0x008fe20000011614 */
[----:B------:R-:W-:Y:S02]  /*05a0*/  IMAD.MOV.U32 R11, RZ, RZ, c[0x0][0x170] ;  /* 0x00005c00ff0b7624 */ /* 0x000fe400078e00ff */
[----:B------:R-:W-:Y:S01]  /*05b0*/  IMAD.MOV.U32 R14, RZ, RZ, c[0x0][0x174] ;  /* 0x00005d00ff0e7624 */ /* 0x000fe200078e00ff */
[----:B------:R-:W-:Y:S02]  /*05c0*/  LOP3.LUT R15, R9, 0xffff00, R12, 0xf8, !PT ;  /* 0x00ffff00090f7812 */ /* 0x000fe400078ef80c */
[----:B------:R-:W-:Y:S01]  /*05d0*/  SHF.R.S32.HI R9, RZ, 0x1, R0 ;  /* 0x00000001ff097819 */ /* 0x000fe20000011400 */
[----:B----4-:R-:W-:Y:S01]  /*05e0*/  IMAD.SHL.U32 R13, R13, 0x4000, RZ ;  /* 0x000040000d0d7824 */ /* 0x010fe200078e00ff */
[----:B------:R-:W-:Y:S01]  /*05f0*/  SEL R10, R11, c[0x0][0x178], P0 ;  /* 0x00005e000b0a7a07 */ /* 0x000fe20000000000 */
[----:B-----5:R-:W-:Y:S01]  /*0600*/  IMAD.SHL.U32 R18, R18, 0x4000, RZ ;  /* 0x0000400012127824 */ /* 0x020fe200078e00ff */
[----:B------:R-:W-:Y:S01]  /*0610*/  SEL R11, R14, c[0x0][0x17c], P0 ;  /* 0x00005f000e0b7a07 */ /* 0x000fe20000000000 */
[----:B------:R-:W-:Y:S01]  /*0620*/  IMAD R9, R9, c[0x0][0x188], RZ ;  /* 0x0000620009097a24 */ /* 0x000fe200078e02ff */
[----:B------:R-:W-:-:S02]  /*0630*/  LOP3.LUT R6, R6, 0xff0000, R13, 0xf8, !PT ;  /* 0x00ff000006067812 */ /* 0x000fc400078ef80d */
[----:B------:R-:W-:Y:S01]  /*0640*/  LOP3.LUT R15, R15, 0xff0000, R18, 0xf8, !PT ;  /* 0x00ff00000f0f7812 */ /* 0x000fe200078ef812 */
[----:B------:R-:W-:Y:S01]  /*0650*/  IMAD.WIDE R10, R9, 0x4, R10 ;  /* 0x00000004090a7825 */ /* 0x000fe200078e020a */
[----:B------:R-:W-:Y:S02]  /*0660*/  LOP3.LUT R9, R6, 0xff000000, RZ, 0xfc, !PT ;  /* 0xff00000006097812 */ /* 0x000fe400078efcff */
[----:B------:R-:W-:-:S07]  /*0670*/  LOP3.LUT R15, R15, 0xff000000, RZ, 0xfc, !PT ;  /* 0xff0000000f0f7812 */ /* 0x000fce00078efcff */
[----:B------:R0:W-:Y:S04]  /*0680*/  STG.E.SYS [R10], R9 ;  /* 0x000000090a007386 */ /* 0x0001e8000010e900 */
[----:B------:R0:W-:Y:S01]  /*0690*/  STG.E.SYS [R10+0x4], R15 ;  /* 0x0000040f0a007386 */ /* 0x0001e2000010e900 */
[----:B------:R-:W-:-:S08]  /*06a0*/  IMAD.MOV.U32 R6, RZ, RZ, 0x2 ;  /* 0x00000002ff067424 */ /* 0x000fd000078e00ff */
.L_x_31:
[----:B0-----:R-:W0:Y:S01]  /*06b0*/  I2F R9, R6 ;  /* 0x0000000600097306 */ /* 0x001e220000201400 */
[----:B------:R-:W-:Y:S02]  /*06c0*/  IMAD R14, R5, c[0x0][0x168], RZ ;  /* 0x00005a00050e7a24 */ /* 0x000fe400078e02ff */
[----:B------:R-:W-:Y:S02]  /*06d0*/  IMAD R15, R4, c[0x0][0x168], RZ ;  /* 0x00005a00040f7a24 */ /* 0x000fe400078e02ff */
[----:B------:R-:W-:-:S02]  /*06e0*/  IMAD R17, R3, c[0x0][0x16c], R14 ;  /* 0x00005b0003117a24 */ /* 0x000fc400078e020e */
[----:B------:R-:W-:Y:S02]  /*06f0*/  IMAD R15, R0, c[0x0][0x16c], R15 ;  /* 0x00005b00000f7a24 */ /* 0x000fe400078e020f */
[----:B0-----:R-:W-:-:S06]  /*0700*/  FFMA R9, R2, c[0x0][0x190], R9 ;  /* 0x0000640002097a23 */ /* 0x001fcc0000000009 */
[----:B------:R-:W0:Y:S02]  /*0710*/  F2I.TRUNC.NTZ R10, R9 ;  /* 0x00000009000a7305 */ /* 0x000e24000020f100 */
        /* <DEDUP_REMOVED lines=24> */
[----:B--2---:R-:W-:-:S02]  /*08a0*/  FFMA R13, R16, -0.81300002336502075195, R13 ;  /* 0xbf5020c5100d7823 */ /* 0x004fc4000000000d */
[----:B------:R-:W-:Y:S02]  /*08b0*/  FMUL R18, RZ, R15 ;  /* 0x0000000fff127220 */ /* 0x000fe40000400000 */
[-C--:B------:R-:W-:Y:S02]  /*08c0*/  FFMA R17, RZ, R16.reuse, R17 ;  /* 0x00000010ff117223 */ /* 0x080fe40000000011 */
[C---:B---3--:R-:W-:Y:S02]  /*08d0*/  FFMA R15, R19.reuse, 1.1643999814987182617, R10 ;  /* 0x3f950b0f130f7823 */ /* 0x048fe4000000000a */
[----:B------:R-:W-:Y:S01]  /*08e0*/  FFMA R21, R19, 1.1643999814987182617, R20 ;  /* 0x3f950b0f13157823 */ /* 0x000fe20000000014 */
[----:B------:R-:W-:Y:S01]  /*08f0*/  FMNMX R13, RZ, R13, !PT ;  /* 0x0000000dff0d7209 */ /* 0x000fe20007800000 */
[----:B------:R-:W-:Y:S01]  /*0900*/  FFMA R15, R16, -0.81300002336502075195, R15 ;  /* 0xbf5020c5100f7823 */ /* 0x000fe2000000000f */
[----:B------:R-:W-:Y:S01]  /*0910*/  FMNMX R17, RZ, R17, !PT ;  /* 0x00000011ff117209 */ /* 0x000fe20007800000 */
[----:B------:R-:W-:Y:S01]  /*0920*/  FFMA R21, RZ, R16, R21 ;  /* 0x00000010ff157223 */ /* 0x000fe20000000015 */
[----:B------:R-:W-:Y:S01]  /*0930*/  FMNMX R13, R13, 1023, PT ;  /* 0x447fc0000d0d7809 */ /* 0x000fe20003800000 */
[--C-:B------:R-:W-:Y:S01]  /*0940*/  FFMA R11, R9, 1.1643999814987182617, R18.reuse ;  /* 0x3f950b0f090b7823 */ /* 0x100fe20000000012 */
[----:B------:R-:W-:Y:S01]  /*0950*/  FMNMX R17, R17, 1023, PT ;  /* 0x447fc00011117809 */ /* 0x000fe20003800000 */
[----:B------:R-:W-:Y:S01]  /*0960*/  FFMA R19, R19, 1.1643999814987182617, R18 ;  /* 0x3f950b0f13137823 */ /* 0x000fe20000000012 */
[----:B------:R-:W-:-:S02]  /*0970*/  FMNMX R15, RZ, R15, !PT ;  /* 0x0000000fff0f7209 */ /* 0x000fc40007800000 */
[----:B------:R-:W-:Y:S01]  /*0980*/  FMNMX R21, RZ, R21, !PT ;  /* 0x00000015ff157209 */ /* 0x000fe20007800000 */
[C---:B------:R-:W-:Y:S01]  /*0990*/  FFMA R11, R16.reuse, 1.5959999561309814453, R11 ;  /* 0x3fcc49ba100b7823 */ /* 0x040fe2000000000b */
[----:B------:R-:W-:Y:S01]  /*09a0*/  FMNMX R15, R15, 1023, PT ;  /* 0x447fc0000f0f7809 */ /* 0x000fe20003800000 */
[----:B------:R-:W-:Y:S01]  /*09b0*/  FFMA R19, R16, 1.5959999561309814453, R19 ;  /* 0x3fcc49ba10137823 */ /* 0x000fe20000000013 */
[----:B------:R-:W0:Y:S01]  /*09c0*/  F2I.U32.TRUNC.NTZ R13, R13 ;  /* 0x0000000d000d7305 */ /* 0x000e22000020f000 */
[----:B------:R-:W-:Y:S01]  /*09d0*/  FMNMX R21, R21, 1023, PT ;  /* 0x447fc00015157809 */ /* 0x000fe20003800000 */
        /* <DEDUP_REMOVED lines=18> */
[----:B----4-:R-:W-:Y:S02]  /*0b00*/  IMAD.SHL.U32 R12, R12, 0x4000, RZ ;  /* 0x000040000c0c7824 */ /* 0x010fe400078e00ff */
[----:B-----5:R-:W-:Y:S01]  /*0b10*/  IMAD.SHL.U32 R19, R19, 0x4000, RZ ;  /* 0x0000400013137824 */ /* 0x020fe200078e00ff */
[----:B------:R-:W-:Y:S01]  /*0b20*/  SEL R10, R15, c[0x0][0x178], P0 ;  /* 0x00005e000f0a7a07 */ /* 0x000fe20000000000 */
[----:B------:R-:W-:Y:S01]  /*0b30*/  IMAD R9, R9, c[0x0][0x188], R6 ;  /* 0x0000620009097a24 */ /* 0x000fe200078e0206 */
[----:B------:R-:W-:-:S02]  /*0b40*/  SEL R11, R16, c[0x0][0x17c], P0 ;  /* 0x00005f00100b7a07 */ /* 0x000fc40000000000 */
[----:B------:R-:W-:Y:S02]  /*0b50*/  LOP3.LUT R12, R13, 0xff0000, R12, 0xf8, !PT ;  /* 0x00ff00000d0c7812 */ /* 0x000fe400078ef80c */
[----:B------:R-:W-:Y:S01]  /*0b60*/  LOP3.LUT R14, R14, 0xff0000, R19, 0xf8, !PT ;  /* 0x00ff00000e0e7812 */ /* 0x000fe200078ef813 */
[----:B------:R-:W-:Y:S01]  /*0b70*/  IMAD.WIDE R10, R9, 0x4, R10 ;  /* 0x00000004090a7825 */ /* 0x000fe200078e020a */
[----:B------:R-:W-:Y:S02]  /*0b80*/  LOP3.LUT R9, R12, 0xff000000, RZ, 0xfc, !PT ;  /* 0xff0000000c097812 */ /* 0x000fe400078efcff */
[----:B------:R-:W-:-:S07]  /*0b90*/  LOP3.LUT R13, R14, 0xff000000, RZ, 0xfc, !PT ;  /* 0xff0000000e0d7812 */ /* 0x000fce00078efcff */
[----:B------:R0:W-:Y:S04]  /*0ba0*/  STG.E.SYS [R10], R9 ;  /* 0x000000090a007386 */ /* 0x0001e8000010e900 */
[----:B------:R0:W-:Y:S01]  /*0bb0*/  STG.E.SYS [R10+0x4], R13 ;  /* 0x0000040d0a007386 */ /* 0x0001e2000010e900 */
[----:B------:R-:W-:-:S08]  /*0bc0*/  IADD3 R6, R6, 0x2, RZ ;  /* 0x0000000206067810 */ /* 0x000fd00007ffe0ff */
.L_x_30:
        /* <DEDUP_REMOVED lines=82> */
.L_x_29:
[----:B01----:R-:W-:-:S12]  /*10f0*/  ISETP.GE.U32.AND P0, PT, R8, 0x4, PT ;  /* 0x000000040800780c */ /* 0x003fd80003f06070 */
[----:B------:R-:W-:Y:S05]  /*1100*/  @!P0 EXIT ;  /* 0x000000000000894d */ /* 0x000fea0003800000 */
[----:B------:R-:W-:Y:S01]  /*1110*/  ISETP.NE.U32.AND P0, PT, R7, 0x1, PT ;  /* 0x000000010700780c */ /* 0x000fe20003f05070 */
[----:B------:R-:W-:Y:S01]  /*1120*/  IMAD.MOV.U32 R10, RZ, RZ, c[0x0][0x170] ;  /* 0x00005c00ff0a7624 */ /* 0x000fe200078e00ff */
[----:B------:R-:W-:Y:S01]  /*1130*/  SHF.R.S32.HI R7, RZ, 0x1, R0 ;  /* 0x00000001ff077819 */ /* 0x000fe20000011400 */
[----:B------:R-:W-:-:S03]  /*1140*/  IMAD.MOV.U32 R8, RZ, RZ, c[0x0][0x174] ;  /* 0x00005d00ff087624 */ /* 0x000fc600078e00ff */
[----:B------:R-:W-:Y:S01]  /*1150*/  SEL R10, R10, c[0x0][0x178], P0 ;  /* 0x00005e000a0a7a07 */ /* 0x000fe20000000000 */
[----:B------:R-:W-:Y:S01]  /*1160*/  IMAD R7, R7, c[0x0][0x188], R6 ;  /* 0x0000620007077a24 */ /* 0x000fe200078e0206 */
[----:B------:R-:W-:-:S05]  /*1170*/  SEL R11, R8, c[0x0][0x17c], P0 ;  /* 0x00005f00080b7a07 */ /* 0x000fca0000000000 */
[----:B------:R-:W-:-:S08]  /*1180*/  IMAD.WIDE R10, R7, 0x4, R10 ;  /* 0x00000004070a7825 */ /* 0x000fd000078e020a */
.L_x_32:
[----:B0-----:R-:W0:Y:S01]  /*1190*/  I2F R7, R6 ;  /* 0x0000000600077306 */ /* 0x001e220000201400 */
[----:B------:R-:W-:Y:S02]  /*11a0*/  IMAD R18, R5, c[0x0][0x168], RZ ;  /* 0x00005a0005127a24 */ /* 0x000fe400078e02ff */
[----:B0-----:R-:W-:Y:S02]  /*11b0*/  FFMA R16, R2, c[0x0][0x190], R7 ;  /* 0x0000640002107a23 */ /* 0x001fe40000000007 */
[----:B------:R-:W-:-:S04]  /*11c0*/  IMAD R7, R4, c[0x0][0x168], RZ ;  /* 0x00005a0004077a24 */ /* 0x000fc800078e02ff */
[----:B------:R-:W0:Y:S01]  /*11d0*/  F2I.TRUNC.NTZ R8, R16 ;  /* 0x0000001000087305 */ /* 0x000e22000020f100 */
[----:B------:R-:W-:Y:S01]  /*11e0*/  IMAD R7, R0, c[0x0][0x16c], R7 ;  /* 0x00005b0000077a24 */ /* 0x000fe200078e0207 */
[----:B0-----:R-:W-:-:S05]  /*11f0*/  SHF.R.S32.HI R9, RZ, 0x1f, R8 ;  /* 0x0000001fff097819 */ /* 0x001fca0000011408 */
[----:B------:R-:W-:-:S04]  /*1200*/  IMAD.WIDE.U32 R14, R3, c[0x0][0x168], R8 ;  /* 0x00005a00030e7a25 */ /* 0x000fc800078e0008 */
[----:B------:R-:W-:-:S03]  /*1210*/  IMAD.WIDE.U32 R12, R0, c[0x0][0x168], R8 ;  /* 0x00005a00000c7a25 */ /* 0x000fc600078e0008 */
[----:B------:R-:W-:Y:S01]  /*1220*/  IADD3 R14, P1, R14, c[0x0][0x160], RZ ;  /* 0x000058000e0e7a10 */ /* 0x000fe20007f3e0ff */
[----:B------:R-:W-:-:S03]  /*1230*/  IMAD R8, R3, c[0x0][0x16c], R18 ;  /* 0x00005b0003087a24 */ /* 0x000fc600078e0212 */
[----:B------:R-:W-:Y:S02]  /*1240*/  IADD3 R12, P0, R12, c[0x0][0x160], RZ ;  /* 0x000058000c0c7a10 */ /* 0x000fe40007f1e0ff */
[----:B------:R-:W-:Y:S02]  /*1250*/  IADD3.X R15, R8, c[0x0][0x164], R15, P1, !PT ;  /* 0x00005900080f7a10 */ /* 0x000fe40000ffe40f */
[----:B------:R-:W-:-:S06]  /*1260*/  IADD3.X R13, R7, c[0x0][0x164], R13, P0, !PT ;  /* 0x00005900070d7a10 */ /* 0x000fcc00007fe40d */
[----:B------:R-:W2:Y:S04]  /*1270*/  LDG.E.U8.SYS R17, [R14] ;  /* 0x000000000e117381 */ /* 0x000ea800001ee100 */
[----:B------:R-:W3:Y:S04]  /*1280*/  LDG.E.U8.SYS R9, [R12] ;  /* 0x000000000c097381 */ /* 0x000ee800001ee100 */
[----:B------:R-:W4:Y:S04]  /*1290*/  LDG.E.U8.SYS R18, [R14+0x1] ;  /* 0x000001000e127381 */ /* 0x000f2800001ee100 */
[----:B------:R-:W5:Y:S01]  /*12a0*/  LDG.E.U8.SYS R16, [R12+0x1] ;  /* 0x000001000c107381 */ /* 0x000f6200001ee100 */
[----:B------:R-:W-:-:S06]  /*12b0*/  IADD3 R23, R6, 0x2, RZ ;  /* 0x0000000206177810 */ /* 0x000fcc0007ffe0ff */
[----:B------:R-:W0:Y:S02]  /*12c0*/  I2F R23, R23 ;  /* 0x0000001700177306 */ /* 0x000e240000201400 */
[----:B0-----:R-:W-:Y:S01]  /*12d0*/  FFMA R23, R2, c[0x0][0x190], R23 ;  /* 0x0000640002177a23 */ /* 0x001fe20000000017 */
        /* <DEDUP_REMOVED lines=10> */
[----:B------:R-:W-:Y:S02]  /*1380*/  FMUL R12, RZ, R17 ;  /* 0x00000011ff0c7220 */ /* 0x000fe40000400000 */
[C---:B-1----:R-:W-:Y:S02]  /*1390*/  FFMA R15, R9.reuse, 1.1643999814987182617, R14 ;  /* 0x3f950b0f090f7823 */ /* 0x042fe4000000000e */
[----:B------:R-:W-:-:S02]  /*13a0*/  FFMA R17, R9, 1.1643999814987182617, R20 ;  /* 0x3f950b0f09117823 */ /* 0x000fc40000000014 */
[C---:B--2---:R-:W-:Y:S02]  /*13b0*/  FFMA R15, R18.reuse, -0.81300002336502075195, R15 ;  /* 0xbf5020c5120f7823 */ /* 0x044fe4000000000f */
[--C-:B------:R-:W-:Y:S02]  /*13c0*/  FFMA R13, R9, 1.1643999814987182617, R12.reuse ;  /* 0x3f950b0f090d7823 */ /* 0x100fe4000000000c */
[----:B------:R-:W-:Y:S02]  /*13d0*/  FFMA R17, RZ, R18, R17 ;  /* 0x00000012ff117223 */ /* 0x000fe40000000011 */
[C---:B---3--:R-:W-:Y:S02]  /*13e0*/  FFMA R21, R19.reuse, 1.1643999814987182617, R12 ;  /* 0x3f950b0f13157823 */ /* 0x048fe4000000000c */
[C---:B------:R-:W-:Y:S02]  /*13f0*/  FFMA R9, R19.reuse, 1.1643999814987182617, R14 ;  /* 0x3f950b0f13097823 */ /* 0x040fe4000000000e */
[----:B------:R-:W-:Y:S01]  /*1400*/  FFMA R19, R19, 1.1643999814987182617, R20 ;  /* 0x3f950b0f13137823 */ /* 0x000fe20000000014 */
[----:B------:R-:W-:Y:S01]  /*1410*/  FMNMX R15, RZ, R15, !PT ;  /* 0x0000000fff0f7209 */ /* 0x000fe20007800000 */
[C---:B------:R-:W-:Y:S01]  /*1420*/  FFMA R9, R18.reuse, -0.81300002336502075195, R9 ;  /* 0xbf5020c512097823 */ /* 0x040fe20000000009 */
[----:B------:R-:W-:Y:S01]  /*1430*/  FMNMX R17, RZ, R17, !PT ;  /* 0x00000011ff117209 */ /* 0x000fe20007800000 */
[----:B------:R-:W-:-:S02]  /*1440*/  FFMA R13, R18, 1.5959999561309814453, R13 ;  /* 0x3fcc49ba120d7823 */ /* 0x000fc4000000000d */
[----:B------:R-:W-:Y:S01]  /*1450*/  FFMA R19, RZ, R18, R19 ;  /* 0x00000012ff137223 */ /* 0x000fe20000000013 */
[----:B------:R-:W-:Y:S01]  /*1460*/  FMNMX R15, R15, 1023, PT ;  /* 0x447fc0000f0f7809 */ /* 0x000fe20003800000 */
[----:B------:R-:W-:Y:S01]  /*1470*/  FFMA R21, R18, 1.5959999561309814453, R21 ;  /* 0x3fcc49ba12157823 */ /* 0x000fe20000000015 */
[----:B------:R-:W-:Y:S02]  /*1480*/  FMNMX R17, R17, 1023, PT ;  /* 0x447fc00011117809 */ /* 0x000fe40003800000 */
[----:B------:R-:W-:Y:S02]  /*1490*/  FMNMX R9, RZ, R9, !PT ;  /* 0x00000009ff097209 */ /* 0x000fe40007800000 */
[----:B------:R-:W-:Y:S02]  /*14a0*/  FMNMX R19, RZ, R19, !PT ;  /* 0x00000013ff137209 */ /* 0x000fe40007800000 */
[----:B------:R-:W-:Y:S01]  /*14b0*/  FMNMX R13, RZ, R13, !PT ;  /* 0x0000000dff0d7209 */ /* 0x000fe20007800000 */
[----:B------:R-:W0:Y:S01]  /*14c0*/  F2I.U32.TRUNC.NTZ R15, R15 ;  /* 0x0000000f000f7305 */ /* 0x000e22000020f000 */
[----:B------:R-:W-:Y:S01]  /*14d0*/  FMNMX R16, R9, 1023, PT ;  /* 0x447fc00009107809 */ /* 0x000fe20003800000 */
[----:B------:R-:W1:Y:S01]  /*14e0*/  F2I.TRUNC.NTZ R12, R23 ;  /* 0x00000017000c7305 */ /* 0x000e62000020f100 */
[----:B------:R-:W-:Y:S01]  /*14f0*/  FMNMX R21, RZ, R21, !PT ;  /* 0x00000015ff157209 */ /* 0x000fe20007800000 */
[----:B------:R-:W2:Y:S01]  /*1500*/  F2I.U32.TRUNC.NTZ R17, R17 ;  /* 0x0000001100117305 */ /* 0x000ea2000020f000 */
[----:B------:R-:W-:-:S02]  /*1510*/  FMNMX R18, R19, 1023, PT ;  /* 0x447fc00013127809 */ /* 0x000fc40003800000 */
[----:B------:R-:W-:Y:S02]  /*1520*/  FMNMX R9, R13, 1023, PT ;  /* 0x447fc0000d097809 */ /* 0x000fe40003800000 */
[----:B------:R-:W-:Y:S01]  /*1530*/  FMNMX R21, R21, 1023, PT ;  /* 0x447fc00015157809 */ /* 0x000fe20003800000 */
[----:B------:R-:W3:Y:S01]  /*1540*/  F2I.U32.TRUNC.NTZ R16, R16 ;  /* 0x0000001000107305 */ /* 0x000ee2000020f000 */
[----:B------:R-:W4:Y:S02]  /*1550*/  F2I.U32.TRUNC.NTZ R18, R18 ;  /* 0x0000001200127305 */ /* 0x000f24000020f000 */
[----:B------:R-:W5:Y:S02]  /*1560*/  F2I.U32.TRUNC.NTZ R9, R9 ;  /* 0x0000000900097305 */ /* 0x000f64000020f000 */
[----:B------:R-:W5:Y:S01]  /*1570*/  F2I.U32.TRUNC.NTZ R21, R21 ;  /* 0x0000001500157305 */ /* 0x000f62000020f000 */
[----:B0-----:R-:W-:Y:S01]  /*1580*/  IMAD.SHL.U32 R19, R15, 0x40, RZ ;  /* 0x000000400f137824 */ /* 0x001fe200078e00ff */
[----:B-1----:R-:W-:-:S02]  /*1590*/  SHF.R.S32.HI R13, RZ, 0x1f, R12 ;  /* 0x0000001fff0d7819 */ /* 0x002fc4000001140c */
[----:B--2---:R-:W-:-:S04]  /*15a0*/  SHF.R.U32.HI R14, RZ, 0x2, R17 ;  /* 0x00000002ff0e7819 */ /* 0x004fc80000011611 */
[----:B------:R-:W-:Y:S01]  /*15b0*/  LOP3.LUT R19, R14, 0xffff00, R19, 0xf8, !PT ;  /* 0x00ffff000e137812 */ /* 0x000fe200078ef813 */
[----:B------:R-:W-:Y:S01]  /*15c0*/  IMAD.WIDE.U32 R14, R3, c[0x0][0x168], R12 ;  /* 0x00005a00030e7a25 */ /* 0x000fe200078e000c */
[----:B----4-:R-:W-:-:S03]  /*15d0*/  SHF.R.U32.HI R17, RZ, 0x2, R18 ;  /* 0x00000002ff117819 */ /* 0x010fc60000011612 */
[----:B---3--:R-:W-:Y:S02]  /*15e0*/  IMAD.SHL.U32 R20, R16, 0x40, RZ ;  /* 0x0000004010147824 */ /* 0x008fe400078e00ff */
[----:B-----5:R-:W-:Y:S02]  /*15f0*/  IMAD.SHL.U32 R16, R9, 0x4000, RZ ;  /* 0x0000400009107824 */ /* 0x020fe400078e00ff */
[----:B------:R-:W-:Y:S01]  /*1600*/  IMAD.WIDE.U32 R12, R0, c[0x0][0x168], R12 ;  /* 0x00005a00000c7a25 */ /* 0x000fe200078e000c */
[----:B------:R-:W-:-:S03]  /*1610*/  LOP3.LUT R20, R17, 0xffff00, R20, 0xf8, !PT ;  /* 0x00ffff0011147812 */ /* 0x000fc600078ef814 */
[----:B------:R-:W-:Y:S01]  /*1620*/  IMAD.SHL.U32 R9, R21, 0x4000, RZ ;  /* 0x0000400015097824 */ /* 0x000fe200078e00ff */
[----:B------:R-:W-:Y:S02]  /*1630*/  LOP3.LUT R19, R19, 0xff0000, R16, 0xf8, !PT ;  /* 0x00ff000013137812 */ /* 0x000fe400078ef810 */
[----:B------:R-:W-:Y:S02]  /*1640*/  IADD3 R16, P1, R14, c[0x0][0x160], RZ ;  /* 0x000058000e107a10 */ /* 0x000fe40007f3e0ff */
[----:B------:R-:W-:Y:S02]  /*1650*/  IADD3 R14, P0, R12, c[0x0][0x160], RZ ;  /* 0x000058000c0e7a10 */ /* 0x000fe40007f1e0ff */
[----:B------:R-:W-:Y:S02]  /*1660*/  LOP3.LUT R9, R20, 0xff0000, R9, 0xf8, !PT ;  /* 0x00ff000014097812 */ /* 0x000fe400078ef809 */
[----:B------:R-:W-:Y:S01]  /*1670*/  IADD3.X R17, R8, c[0x0][0x164], R15, P1, !PT ;  /* 0x0000590008117a10 */ /* 0x000fe20000ffe40f */
[----:B------:R-:W-:Y:S01]  /*1680*/  IMAD.MOV.U32 R12, RZ, RZ, R10 ;  /* 0x000000ffff0c7224 */ /* 0x000fe200078e000a */
[----:B------:R-:W-:Y:S01]  /*1690*/  IADD3.X R15, R7, c[0x0][0x164], R13, P0, !PT ;  /* 0x00005900070f7a10 */ /* 0x000fe200007fe40d */
[----:B------:R-:W-:Y:S01]  /*16a0*/  IMAD.MOV.U32 R13, RZ, RZ, R11 ;  /* 0x000000ffff0d7224 */ /* 0x000fe200078e000b */
[----:B------:R-:W-:-:S02]  /*16b0*/  LOP3.LUT R19, R19, 0xff000000, RZ, 0xfc, !PT ;  /* 0xff00000013137812 */ /* 0x000fc400078efcff */
[----:B------:R-:W-:-:S06]  /*16c0*/  LOP3.LUT R9, R9, 0xff000000, RZ, 0xfc, !PT ;  /* 0xff00000009097812 */ /* 0x000fcc00078efcff */
[----:B------:R-:W-:Y:S04]  /*16d0*/  STG.E.SYS [R12], R19 ;  /* 0x000000130c007386 */ /* 0x000fe8000010e900 */
[----:B------:R0:W-:Y:S04]  /*16e0*/  STG.E.SYS [R12+0x4], R9 ;  /* 0x000004090c007386 */ /* 0x0001e8000010e900 */
[----:B------:R-:W2:Y:S04]  /*16f0*/  LDG.E.U8.SYS R18, [R16] ;  /* 0x0000000010127381 */ /* 0x000ea800001ee100 */
[----:B------:R-:W3:Y:S04]  /*1700*/  LDG.E.U8.SYS R10, [R14] ;  /* 0x000000000e0a7381 */ /* 0x000ee800001ee100 */
[----:B------:R-:W4:Y:S04]  /*1710*/  LDG.E.U8.SYS R11, [R14+0x1] ;  /* 0x000001000e0b7381 */ /* 0x000f2800001ee100 */
[----:B------:R-:W5:Y:S01]  /*1720*/  LDG.E.U8.SYS R20, [R16+0x1] ;  /* 0x0000010010147381 */ /* 0x000f6200001ee100 */
[----:B------:R-:W-:-:S06]  /*1730*/  IADD3 R24, R6, 0x4, RZ ;  /* 0x0000000406187810 */ /* 0x000fcc0007ffe0ff */
[----:B------:R-:W1:Y:S02]  /*1740*/  I2F R25, R24 ;  /* 0x0000001800197306 */ /* 0x000e640000201400 */
[----:B-1----:R-:W-:Y:S01]  /*1750*/  FFMA R25, R2, c[0x0][0x190], R25 ;  /* 0x0000640002197a23 */ /* 0x002fe20000000019 */
[----:B--2---:R-:W-:Y:S01]  /*1760*/  LEA R18, R18, 0xfffffe00, 0x2 ;  /* 0xfffffe0012127811 */ /* 0x004fe200078e10ff */
[----:B---3--:R-:W-:-:S05]  /*1770*/  IMAD.SHL.U32 R10, R10, 0x4, RZ ;  /* 0x000000040a0a7824 */ /* 0x008fca00078e00ff */
[----:B------:R-:W0:Y:S01]  /*1780*/  I2F R18, R18 ;  /* 0x0000001200127306 */ /* 0x000e220000201400 */
[----:B----4-:R-:W-:Y:S01]  /*1790*/  IMAD.SHL.U32 R11, R11, 0x4, RZ ;  /* 0x000000040b0b7824 */ /* 0x010fe200078e00ff */
[----:B------:R-:W1:Y:S01]  /*17a0*/  I2F.U32 R10, R10 ;  /* 0x0000000a000a7306 */ /* 0x000e620000201000 */
[----:B-----5:R-:W-:-:S04]  /*17b0*/  LEA R20, R20, 0xfffffe00, 0x2 ;  /* 0xfffffe0014147811 */ /* 0x020fc800078e10ff */
[----:B------:R-:W2:Y:S02]  /*17c0*/  I2F.U32 R22, R11 ;  /* 0x0000000b00167306 */ /* 0x000ea40000201000 */
[----:B------:R-:W3:Y:S01]  /*17d0*/  I2F R20, R20 ;  /* 0x0000001400147306 */ /* 0x000ee20000201400 */
[----:B0-----:R-:W-:Y:S02]  /*17e0*/  FMUL R9, RZ, R18 ;  /* 0x00000012ff097220 */ /* 0x001fe40000400000 */
[C---:B------:R-:W-:Y:S02]  /*17f0*/  FMUL R17, R18.reuse, -0.39179998636245727539 ;  /* 0xbec89a0212117820 */ /* 0x040fe40000400000 */
[----:B------:R-:W-:Y:S02]  /*1800*/  FMUL R19, R18, 2.0171999931335449219 ;  /* 0x400119ce12137820 */ /* 0x000fe40000400000 */
[--C-:B-1----:R-:W-:Y:S02]  /*1810*/  FFMA R15, R10, 1.1643999814987182617, R9.reuse ;  /* 0x3f950b0f0a0f7823 */ /* 0x102fe40000000009 */
[----:B--2---:R-:W-:-:S02]  /*1820*/  FFMA R23, R22, 1.1643999814987182617, R9 ;  /* 0x3f950b0f16177823 */ /* 0x004fc40000000009 */
[C---:B------:R-:W-:Y:S02]  /*1830*/  FFMA R9, R10.reuse, 1.1643999814987182617, R17 ;  /* 0x3f950b0f0a097823 */ /* 0x040fe40000000011 */
[----:B------:R-:W-:Y:S02]  /*1840*/  FFMA R21, R10, 1.1643999814987182617, R19 ;  /* 0x3f950b0f0a157823 */ /* 0x000fe40000000013 */
[C---:B------:R-:W-:Y:S02]  /*1850*/  FFMA R17, R22.reuse, 1.1643999814987182617, R17 ;  /* 0x3f950b0f16117823 */ /* 0x040fe40000000011 */
[----:B------:R-:W-:Y:S02]  /*1860*/  FFMA R19, R22, 1.1643999814987182617, R19 ;  /* 0x3f950b0f16137823 */ /* 0x000fe40000000013 */
[----:B---3--:R-:W-:Y:S02]  /*1870*/  FFMA R9, R20, -0.81300002336502075195, R9 ;  /* 0xbf5020c514097823 */ /* 0x008fe40000000009 */
[----:B------:R-:W-:-:S02]  /*1880*/  FFMA R21, RZ, R20, R21 ;  /* 0x00000014ff157223 */ /* 0x000fc40000000015 */
[C---:B------:R-:W-:Y:S01]  /*1890*/  FFMA R17, R20.reuse, -0.81300002336502075195, R17 ;  /* 0xbf5020c514117823 */ /* 0x040fe20000000011 */
[----:B------:R-:W-:Y:S01]  /*18a0*/  FMNMX R9, RZ, R9, !PT ;  /* 0x00000009ff097209 */ /* 0x000fe20007800000 */
[----:B------:R-:W-:Y:S01]  /*18b0*/  FFMA R19, RZ, R20, R19 ;  /* 0x00000014ff137223 */ /* 0x000fe20000000013 */
[----:B------:R-:W-:Y:S01]  /*18c0*/  FMNMX R21, RZ, R21, !PT ;  /* 0x00000015ff157209 */ /* 0x000fe20007800000 */
[C---:B------:R-:W-:Y:S01]  /*18d0*/  FFMA R15, R20.reuse, 1.5959999561309814453, R15 ;  /* 0x3fcc49ba140f7823 */ /* 0x040fe2000000000f */
[----:B------:R-:W-:Y:S01]  /*18e0*/  FMNMX R17, RZ, R17, !PT ;  /* 0x00000011ff117209 */ /* 0x000fe20007800000 */
[----:B------:R-:W-:Y:S01]  /*18f0*/  FFMA R23, R20, 1.5959999561309814453, R23 ;  /* 0x3fcc49ba14177823 */ /* 0x000fe20000000017 */
[----:B------:R-:W-:Y:S02]  /*1900*/  FMNMX R19, RZ, R19, !PT ;  /* 0x00000013ff137209 */ /* 0x000fe40007800000 */
[----:B------:R-:W-:Y:S02]  /*1910*/  FMNMX R14, R9, 1023, PT ;  /* 0x447fc000090e7809 */ /* 0x000fe40003800000 */
[----:B------:R-:W-:-:S02]  /*1920*/  FMNMX R21, R21, 1023, PT ;  /* 0x447fc00015157809 */ /* 0x000fc40003800000 */
[----:B------:R-:W-:Y:S02]  /*1930*/  FMNMX R15, RZ, R15, !PT ;  /* 0x0000000fff0f7209 */ /* 0x000fe40007800000 */
[----:B------:R-:W-:Y:S02]  /*1940*/  FMNMX R18, R17, 1023, PT ;  /* 0x447fc00011127809 */ /* 0x000fe40003800000 */
[----:B------:R-:W-:Y:S02]  /*1950*/  FMNMX R23, RZ, R23, !PT ;  /* 0x00000017ff177209 */ /* 0x000fe40007800000 */
[----:B------:R-:W-:Y:S01]  /*1960*/  FMNMX R19, R19, 1023, PT ;  /* 0x447fc00013137809 */ /* 0x000fe20003800000 */
[----:B------:R-:W0:Y:S01]  /*1970*/  F2I.U32.TRUNC.NTZ R14, R14 ;  /* 0x0000000e000e7305 */ /* 0x000e22000020f000 */
[----:B------:R-:W-:Y:S01]  /*1980*/  FMNMX R9, R15, 1023, PT ;  /* 0x447fc0000f097809 */ /* 0x000fe20003800000 */
[----:B------:R-:W1:Y:S01]  /*1990*/  F2I.TRUNC.NTZ R10, R25 ;  /* 0x00000019000a7305 */ /* 0x000e62000020f100 */
[----:B------:R-:W2:Y:S01]  /*19a0*/  F2I.U32.TRUNC.NTZ R21, R21 ;  /* 0x0000001500157305 */ /* 0x000ea2000020f000 */
[----:B------:R-:W-:Y:S01]  /*19b0*/  FMNMX R23, R23, 1023, PT ;  /* 0x447fc00017177809 */ /* 0x000fe20003800000 */
[----:B------:R-:W3:Y:S01]  /*19c0*/  F2I.U32.TRUNC.NTZ R18, R18 ;  /* 0x0000001200127305 */ /* 0x000ee2000020f000 */
[----:B------:R-:W4:Y:S01]  /*19d0*/  F2I.U32.TRUNC.NTZ R19, R19 ;  /* 0x0000001300137305 */ /* 0x000f22000020f000 */
[----:B------:R-:W5:Y:S03]  /*19e0*/  F2I.U32.TRUNC.NTZ R9, R9 ;  /* 0x0000000900097305 */ /* 0x000f66000020f000 */
[----:B------:R-:W5:Y:S01]  /*19f0*/  F2I.U32.TRUNC.NTZ R23, R23 ;  /* 0x0000001700177305 */ /* 0x000f62000020f000 */
[----:B0-----:R-:W-:Y:S01]  /*1a00*/  IMAD.SHL.U32 R16, R14, 0x40, RZ ;  /* 0x000000400e107824 */ /* 0x001fe200078e00ff */
[----:B-1----:R-:W-:-:S02]  /*1a10*/  SHF.R.S32.HI R11, RZ, 0x1f, R10 ;  /* 0x0000001fff0b7819 */ /* 0x002fc4000001140a */
[----:B--2---:R-:W-:Y:S01]  /*1a20*/  SHF.R.U32.HI R15, RZ, 0x2, R21 ;  /* 0x00000002ff0f7819 */ /* 0x004fe20000011615 */
[----:B---3--:R-:W-:Y:S01]  /*1a30*/  IMAD.SHL.U32 R21, R18, 0x40, RZ ;  /* 0x0000004012157824 */ /* 0x008fe200078e00ff */
[----:B----4-:R-:W-:Y:S02]  /*1a40*/  SHF.R.U32.HI R20, RZ, 0x2, R19 ;  /* 0x00000002ff147819 */ /* 0x010fe40000011613 */
[----:B------:R-:W-:Y:S01]  /*1a50*/  LOP3.LUT R17, R15, 0xffff00, R16, 0xf8, !PT ;  /* 0x00ffff000f117812 */ /* 0x000fe200078ef810 */
[----:B-----5:R-:W-:Y:S02]  /*1a60*/  IMAD.SHL.U32 R16, R9, 0x4000, RZ ;  /* 0x0000400009107824 */ /* 0x020fe400078e00ff */
[----:B------:R-:W-:Y:S01]  /*1a70*/  IMAD.WIDE.U32 R14, R3, c[0x0][0x168], R10 ;  /* 0x00005a00030e7a25 */ /* 0x000fe200078e000a */
[----:B------:R-:W-:-:S03]  /*1a80*/  LOP3.LUT R20, R20, 0xffff00, R21, 0xf8, !PT ;  /* 0x00ffff0014147812 */ /* 0x000fc600078ef815 */
[----:B------:R-:W-:Y:S02]  /*1a90*/  IMAD.SHL.U32 R9, R23, 0x4000, RZ ;  /* 0x0000400017097824 */ /* 0x000fe400078e00ff */
[----:B------:R-:W-:Y:S01]  /*1aa0*/  IMAD.WIDE.U32 R10, R0, c[0x0][0x168], R10 ;  /* 0x00005a00000a7a25 */ /* 0x000fe200078e000a */
[----:B------:R-:W-:Y:S02]  /*1ab0*/  LOP3.LUT R16, R17, 0xff0000, R16, 0xf8, !PT ;  /* 0x00ff000011107812 */ /* 0x000fe400078ef810 */
[----:B------:R-:W-:Y:S02]  /*1ac0*/  LOP3.LUT R20, R20, 0xff0000, R9, 0xf8, !PT ;  /* 0x00ff000014147812 */ /* 0x000fe400078ef809 */
[----:B------:R-:W-:Y:S02]  /*1ad0*/  IADD3 R14, P1, R14, c[0x0][0x160], RZ ;  /* 0x000058000e0e7a10 */ /* 0x000fe40007f3e0ff */
[----:B------:R-:W-:Y:S02]  /*1ae0*/  LOP3.LUT R9, R16, 0xff000000, RZ, 0xfc, !PT ;  /* 0xff00000010097812 */ /* 0x000fe400078efcff */
[----:B------:R-:W-:-:S02]  /*1af0*/  LOP3.LUT R17, R20, 0xff000000, RZ, 0xfc, !PT ;  /* 0xff00000014117812 */ /* 0x000fc400078efcff */
[----:B------:R-:W-:Y:S02]  /*1b00*/  IADD3 R10, P0, R10, c[0x0][0x160], RZ ;  /* 0x000058000a0a7a10 */ /* 0x000fe40007f1e0ff */
[----:B------:R-:W-:Y:S02]  /*1b10*/  IADD3.X R15, R8, c[0x0][0x164], R15, P1, !PT ;  /* 0x00005900080f7a10 */ /* 0x000fe40000ffe40f */
[----:B------:R-:W-:Y:S01]  /*1b20*/  IADD3.X R11, R7, c[0x0][0x164], R11, P0, !PT ;  /* 0x00005900070b7a10 */ /* 0x000fe200007fe40b */
[----:B------:R0:W-:Y:S04]  /*1b30*/  STG.E.SYS [R12+0x8], R9 ;  /* 0x000008090c007386 */ /* 0x0001e8000010e900 */
[----:B------:R1:W-:Y:S04]  /*1b40*/  STG.E.SYS [R12+0xc], R17 ;  /* 0x00000c110c007386 */ /* 0x0003e8000010e900 */
[----:B------:R-:W2:Y:S04]  /*1b50*/  LDG.E.U8.SYS R19, [R14] ;  /* 0x000000000e137381 */ /* 0x000ea800001ee100 */
[----:B------:R3:W4:Y:S04]  /*1b60*/  LDG.E.U8.SYS R16, [R10] ;  /* 0x000000000a107381 */ /* 0x00072800001ee100 */
[----:B------:R3:W5:Y:S04]  /*1b70*/  LDG.E.U8.SYS R18, [R10+0x1] ;  /* 0x000001000a127381 */ /* 0x00076800001ee100 */
[----:B------:R-:W5:Y:S01]  /*1b80*/  LDG.E.U8.SYS R20, [R14+0x1] ;  /* 0x000001000e147381 */ /* 0x000f6200001ee100 */
[----:B------:R-:W-:-:S06]  /*1b90*/  IADD3 R22, R6, 0x6, RZ ;  /* 0x0000000606167810 */ /* 0x000fcc0007ffe0ff */
[----:B------:R-:W0:Y:S02]  /*1ba0*/  I2F R23, R22 ;  /* 0x0000001600177306 */ /* 0x000e240000201400 */
[----:B0-----:R-:W-:-:S06]  /*1bb0*/  FFMA R23, R2, c[0x0][0x190], R23 ;  /* 0x0000640002177a23 */ /* 0x001fcc0000000017 */
[----:B---3--:R-:W0:Y:S01]  /*1bc0*/  F2I.TRUNC.NTZ R10, R23 ;  /* 0x00000017000a7305 */ /* 0x008e22000020f100 */
[----:B--2---:R-:W-:Y:S01]  /*1bd0*/  LEA R19, R19, 0xfffffe00, 0x2 ;  /* 0xfffffe0013137811 */ /* 0x004fe200078e10ff */
[----:B----4-:R-:W-:-:S05]  /*1be0*/  IMAD.SHL.U32 R16, R16, 0x4, RZ ;  /* 0x0000000410107824 */ /* 0x010fca00078e00ff */
[----:B------:R-:W2:Y:S01]  /*1bf0*/  I2F R19, R19 ;  /* 0x0000001300137306 */ /* 0x000ea20000201400 */
[----:B-----5:R-:W-:Y:S01]  /*1c00*/  IMAD.SHL.U32 R18, R18, 0x4, RZ ;  /* 0x0000000412127824 */ /* 0x020fe200078e00ff */
[----:B------:R-:W3:Y:S01]  /*1c10*/  I2F.U32 R16, R16 ;  /* 0x0000001000107306 */ /* 0x000ee20000201000 */
[----:B------:R-:W-:-:S04]  /*1c20*/  LEA R20, R20, 0xfffffe00, 0x2 ;  /* 0xfffffe0014147811 */ /* 0x000fc800078e10ff */
[----:B------:R-:W4:Y:S02]  /*1c30*/  I2F.U32 R18, R18 ;  /* 0x0000001200127306 */ /* 0x000f240000201000 */
[----:B------:R-:W5:Y:S01]  /*1c40*/  I2F R20, R20 ;  /* 0x0000001400147306 */ /* 0x000f620000201400 */
[----:B--2---:R-:W-:Y:S02]  /*1c50*/  FMUL R9, RZ, R19 ;  /* 0x00000013ff097220 */ /* 0x004fe40000400000 */
[C---:B------:R-:W-:Y:S02]  /*1c60*/  FMUL R15, R19.reuse, -0.39179998636245727539 ;  /* 0xbec89a02130f7820 */ /* 0x040fe40000400000 */
[----:B-1----:R-:W-:Y:S02]  /*1c70*/  FMUL R17, R19, 2.0171999931335449219 ;  /* 0x400119ce13117820 */ /* 0x002fe40000400000 */
[--C-:B---3--:R-:W-:Y:S02]  /*1c80*/  FFMA R11, R16, 1.1643999814987182617, R9.reuse ;  /* 0x3f950b0f100b7823 */ /* 0x108fe40000000009 */
[----:B----4-:R-:W-:-:S02]  /*1c90*/  FFMA R21, R18, 1.1643999814987182617, R9 ;  /* 0x3f950b0f12157823 */ /* 0x010fc40000000009 */
[C---:B------:R-:W-:Y:S02]  /*1ca0*/  FFMA R9, R16.reuse, 1.1643999814987182617, R15 ;  /* 0x3f950b0f10097823 */ /* 0x040fe4000000000f */
[----:B------:R-:W-:Y:S02]  /*1cb0*/  FFMA R19, R16, 1.1643999814987182617, R17 ;  /* 0x3f950b0f10137823 */ /* 0x000fe40000000011 */
[C---:B------:R-:W-:Y:S02]  /*1cc0*/  FFMA R15, R18.reuse, 1.1643999814987182617, R15 ;  /* 0x3f950b0f120f7823 */ /* 0x040fe4000000000f */
[----:B------:R-:W-:Y:S02]  /*1cd0*/  FFMA R17, R18, 1.1643999814987182617, R17 ;  /* 0x3f950b0f12117823 */ /* 0x000fe40000000011 */
[----:B-----5:R-:W-:Y:S02]  /*1ce0*/  FFMA R9, R20, -0.81300002336502075195, R9 ;  /* 0xbf5020c514097823 */ /* 0x020fe40000000009 */
        /* <DEDUP_REMOVED lines=15> */
[----:B------:R-:W1:Y:S01]  /*1de0*/  F2I.U32.TRUNC.NTZ R14, R14 ;  /* 0x0000000e000e7305 */ /* 0x000e62000020f000 */
[----:B------:R-:W-:Y:S01]  /*1df0*/  FMNMX R9, R11, 1023, PT ;  /* 0x447fc0000b097809 */ /* 0x000fe20003800000 */
[----:B------:R-:W2:Y:S01]  /*1e00*/  F2I.U32.TRUNC.NTZ R19, R19 ;  /* 0x0000001300137305 */ /* 0x000ea2000020f000 */
[----:B------:R-:W-:Y:S01]  /*1e10*/  FMNMX R21, R21, 1023, PT ;  /* 0x447fc00015157809 */ /* 0x000fe20003800000 */
[----:B------:R-:W3:Y:S01]  /*1e20*/  F2I.U32.TRUNC.NTZ R18, R18 ;  /* 0x0000001200127305 */ /* 0x000ee2000020f000 */
[----:B------:R-:W4:Y:S02]  /*1e30*/  F2I.U32.TRUNC.NTZ R20, R20 ;  /* 0x0000001400147305 */ /* 0x000f24000020f000 */
[----:B------:R-:W5:Y:S02]  /*1e40*/  F2I.U32.TRUNC.NTZ R9, R9 ;  /* 0x0000000900097305 */ /* 0x000f64000020f000 */
[----:B------:R-:W5:Y:S01]  /*1e50*/  F2I.U32.TRUNC.NTZ R21, R21 ;  /* 0x0000001500157305 */ /* 0x000f62000020f000 */
[----:B0-----:R-:W-:Y:S01]  /*1e60*/  SHF.R.S32.HI R11, RZ, 0x1f, R10 ;  /* 0x0000001fff0b7819 */ /* 0x001fe2000001140a */
[----:B-1----:R-:W-:Y:S01]  /*1e70*/  IMAD.SHL.U32 R16, R14, 0x40, RZ ;  /* 0x000000400e107824 */ /* 0x002fe200078e00ff */
[----:B--2---:R-:W-:Y:S01]  /*1e80*/  SHF.R.U32.HI R15, RZ, 0x2, R19 ;  /* 0x00000002ff0f7819 */ /* 0x004fe20000011613 */
[----:B---3--:R-:W-:Y:S01]  /*1e90*/  IMAD.SHL.U32 R19, R18, 0x40, RZ ;  /* 0x0000004012137824 */ /* 0x008fe200078e00ff */
[----:B----4-:R-:W-:-:S02]  /*1ea0*/  SHF.R.U32.HI R22, RZ, 0x2, R20 ;  /* 0x00000002ff167819 */ /* 0x010fc40000011614 */
        /* <DEDUP_REMOVED lines=14> */
[----:B------:R-:W-:Y:S04]  /*1f90*/  STG.E.SYS [R12+0x10], R9 ;  /* 0x000010090c007386 */ /* 0x000fe8000010e900 */
[----:B------:R0:W-:Y:S04]  /*1fa0*/  STG.E.SYS [R12+0x14], R17 ;  /* 0x000014110c007386 */ /* 0x0001e8000010e900 */
[----:B------:R-:W2:Y:S04]  /*1fb0*/  LDG.E.U8.SYS R16, [R14] ;  /* 0x000000000e107381 */ /* 0x000ea800001ee100 */
[----:B------:R-:W3:Y:S04]  /*1fc0*/  LDG.E.U8.SYS R7, [R10] ;  /* 0x000000000a077381 */ /* 0x000ee800001ee100 */
[----:B------:R-:W4:Y:S04]  /*1fd0*/  LDG.E.U8.SYS R8, [R10+0x1] ;  /* 0x000001000a087381 */ /* 0x000f2800001ee100 */
[----:B------:R-:W5:Y:S01]  /*1fe0*/  LDG.E.U8.SYS R18, [R14+0x1] ;  /* 0x000001000e127381 */ /* 0x000f6200001ee100 */
[----:B------:R-:W-:-:S04]  /*1ff0*/  IADD3 R6, R6, 0x8, RZ ;  /* 0x0000000806067810 */ /* 0x000fc80007ffe0ff */
[----:B------:R-:W-:Y:S02]  /*2000*/  ISETP.GE.U32.AND P0, PT, R6, c[0x0][0x188], PT ;  /* 0x0000620006007a0c */ /* 0x000fe40003f06070 */
[----:B--2---:R-:W-:Y:S01]  /*2010*/  LEA R16, R16, 0xfffffe00, 0x2 ;  /* 0xfffffe0010107811 */ /* 0x004fe200078e10ff */
[----:B---3--:R-:W-:-:S05]  /*2020*/  IMAD.SHL.U32 R7, R7, 0x4, RZ ;  /* 0x0000000407077824 */ /* 0x008fca00078e00ff */
[----:B------:R-:W1:Y:S01]  /*2030*/  I2F R16, R16 ;  /* 0x0000001000107306 */ /* 0x000e620000201400 */
[----:B----4-:R-:W-:Y:S01]  /*2040*/  IMAD.SHL.U32 R8, R8, 0x4, RZ ;  /* 0x0000000408087824 */ /* 0x010fe200078e00ff */
[----:B------:R-:W2:Y:S01]  /*2050*/  I2F.U32 R7, R7 ;  /* 0x0000000700077306 */ /* 0x000ea20000201000 */
[----:B-----5:R-:W-:-:S04]  /*2060*/  LEA R18, R18, 0xfffffe00, 0x2 ;  /* 0xfffffe0012127811 */ /* 0x020fc800078e10ff */
[----:B0-----:R-:W0:Y:S02]  /*2070*/  I2F.U32 R17, R8 ;  /* 0x0000000800117306 */ /* 0x001e240000201000 */
[----:B------:R-:W3:Y:S01]  /*2080*/  I2F R18, R18 ;  /* 0x0000001200127306 */ /* 0x000ee20000201400 */
[----:B-1----:R-:W-:Y:S02]  /*2090*/  FMUL R20, RZ, R16 ;  /* 0x00000010ff147220 */ /* 0x002fe40000400000 */
[C---:B------:R-:W-:Y:S02]  /*20a0*/  FMUL R10, R16.reuse, -0.39179998636245727539 ;  /* 0xbec89a02100a7820 */ /* 0x040fe40000400000 */
[----:B------:R-:W-:Y:S02]  /*20b0*/  FMUL R14, R16, 2.0171999931335449219 ;  /* 0x400119ce100e7820 */ /* 0x000fe40000400000 */
[----:B--2---:R-:W-:Y:S02]  /*20c0*/  FFMA R11, R7, 1.1643999814987182617, R10 ;  /* 0x3f950b0f070b7823 */ /* 0x004fe4000000000a */
[----:B0-----:R-:W-:-:S02]  /*20d0*/  FFMA R19, R17, 1.1643999814987182617, R20 ;  /* 0x3f950b0f11137823 */ /* 0x001fc40000000014 */
[----:B------:R-:W-:Y:S02]  /*20e0*/  FFMA R21, R17, 1.1643999814987182617, R10 ;  /* 0x3f950b0f11157823 */ /* 0x000fe4000000000a */
[--C-:B------:R-:W-:Y:S02]  /*20f0*/  FFMA R15, R7, 1.1643999814987182617, R14.reuse ;  /* 0x3f950b0f070f7823 */ /* 0x100fe4000000000e */
[----:B------:R-:W-:Y:S02]  /*2100*/  FFMA R17, R17, 1.1643999814987182617, R14 ;  /* 0x3f950b0f11117823 */ /* 0x000fe4000000000e */
[C---:B---3--:R-:W-:Y:S02]  /*2110*/  FFMA R11, R18.reuse, -0.81300002336502075195, R11 ;  /* 0xbf5020c5120b7823 */ /* 0x048fe4000000000b */
[----:B------:R-:W-:Y:S02]  /*2120*/  FFMA R21, R18, -0.81300002336502075195, R21 ;  /* 0xbf5020c512157823 */ /* 0x000fe40000000015 */
[----:B------:R-:W-:-:S02]  /*2130*/  FFMA R15, RZ, R18, R15 ;  /* 0x00000012ff0f7223 */ /* 0x000fc4000000000f */
[----:B------:R-:W-:Y:S02]  /*2140*/  FFMA R17, RZ, R18, R17 ;  /* 0x00000012ff117223 */ /* 0x000fe40000000011 */
[----:B------:R-:W-:Y:S01]  /*2150*/  FFMA R9, R7, 1.1643999814987182617, R20 ;  /* 0x3f950b0f07097823 */ /* 0x000fe20000000014 */
[----:B------:R-:W-:Y:S01]  /*2160*/  FMNMX R11, RZ, R11, !PT ;  /* 0x0000000bff0b7209 */ /* 0x000fe20007800000 */
[C---:B------:R-:W-:Y:S01]  /*2170*/  FFMA R19, R18.reuse, 1.5959999561309814453, R19 ;  /* 0x3fcc49ba12137823 */ /* 0x040fe20000000013 */
[----:B------:R-:W-:Y:S01]  /*2180*/  FMNMX R21, RZ, R21, !PT ;  /* 0x00000015ff157209 */ /* 0x000fe20007800000 */
[----:B------:R-:W-:Y:S01]  /*2190*/  FFMA R9, R18, 1.5959999561309814453, R9 ;  /* 0x3fcc49ba12097823 */ /* 0x000fe20000000009 */
[----:B------:R-:W-:Y:S02]  /*21a0*/  FMNMX R15, RZ, R15, !PT ;  /* 0x0000000fff0f7209 */ /* 0x000fe40007800000 */
[----:B------:R-:W-:Y:S02]  /*21b0*/  FMNMX R17, RZ, R17, !PT ;  /* 0x00000011ff117209 */ /* 0x000fe40007800000 */
[----:B------:R-:W-:-:S02]  /*21c0*/  FMNMX R11, R11, 1023, PT ;  /* 0x447fc0000b0b7809 */ /* 0x000fc40003800000 */
[----:B------:R-:W-:Y:S02]  /*21d0*/  FMNMX R21, R21, 1023, PT ;  /* 0x447fc00015157809 */ /* 0x000fe40003800000 */
[----:B------:R-:W-:Y:S02]  /*21e0*/  FMNMX R15, R15, 1023, PT ;  /* 0x447fc0000f0f7809 */ /* 0x000fe40003800000 */
[----:B------:R-:W-:Y:S02]  /*21f0*/  FMNMX R17, R17, 1023, PT ;  /* 0x447fc00011117809 */ /* 0x000fe40003800000 */
[----:B------:R-:W-:Y:S02]  /*2200*/  FMNMX R9, RZ, R9, !PT ;  /* 0x00000009ff097209 */ /* 0x000fe40007800000 */
[----:B------:R-:W-:Y:S01]  /*2210*/  FMNMX R19, RZ, R19, !PT ;  /* 0x00000013ff137209 */ /* 0x000fe20007800000 */
[----:B------:R-:W0:Y:S01]  /*2220*/  F2I.U32.TRUNC.NTZ R11, R11 ;  /* 0x0000000b000b7305 */ /* 0x000e22000020f000 */
[----:B------:R-:W-:Y:S01]  /*2230*/  FMNMX R9, R9, 1023, PT ;  /* 0x447fc00009097809 */ /* 0x000fe20003800000 */
[----:B------:R-:W1:Y:S01]  /*2240*/  F2I.U32.TRUNC.NTZ R21, R21 ;  /* 0x0000001500157305 */ /* 0x000e62000020f000 */
[----:B------:R-:W-:Y:S01]  /*2250*/  FMNMX R19, R19, 1023, PT ;  /* 0x447fc00013137809 */ /* 0x000fe20003800000 */
[----:B------:R-:W2:Y:S01]  /*2260*/  F2I.U32.TRUNC.NTZ R15, R15 ;  /* 0x0000000f000f7305 */ /* 0x000ea2000020f000 */
[----:B------:R-:W3:Y:S02]  /*2270*/  F2I.U32.TRUNC.NTZ R17, R17 ;  /* 0x0000001100117305 */ /* 0x000ee4000020f000 */
[----:B------:R-:W4:Y:S02]  /*2280*/  F2I.U32.TRUNC.NTZ R9, R9 ;  /* 0x0000000900097305 */ /* 0x000f24000020f000 */
[----:B------:R-:W5:Y:S01]  /*2290*/  F2I.U32.TRUNC.NTZ R19, R19 ;  /* 0x0000001300137305 */ /* 0x000f62000020f000 */
[----:B0-----:R-:W-:-:S02]  /*22a0*/  IMAD.SHL.U32 R8, R11, 0x40, RZ ;  /* 0x000000400b087824 */ /* 0x001fc400078e00ff */
[----:B-1----:R-:W-:Y:S01]  /*22b0*/  IMAD.SHL.U32 R23, R21, 0x40, RZ ;  /* 0x0000004015177824 */ /* 0x002fe200078e00ff */
[----:B--2---:R-:W-:Y:S02]  /*22c0*/  SHF.R.U32.HI R7, RZ, 0x2, R15 ;  /* 0x00000002ff077819 */ /* 0x004fe4000001160f */
[----:B---3--:R-:W-:Y:S02]  /*22d0*/  SHF.R.U32.HI R10, RZ, 0x2, R17 ;  /* 0x00000002ff0a7819 */ /* 0x008fe40000011611 */
[----:B------:R-:W-:Y:S01]  /*22e0*/  LOP3.LUT R8, R7, 0xffff00, R8, 0xf8, !PT ;  /* 0x00ffff0007087812 */ /* 0x000fe200078ef808 */
[----:B----4-:R-:W-:Y:S01]  /*22f0*/  IMAD.SHL.U32 R7, R9, 0x4000, RZ ;  /* 0x0000400009077824 */ /* 0x010fe200078e00ff */
[----:B------:R-:W-:Y:S01]  /*2300*/  LOP3.LUT R23, R10, 0xffff00, R23, 0xf8, !PT ;  /* 0x00ffff000a177812 */ /* 0x000fe200078ef817 */
[----:B-----5:R-:W-:-:S03]  /*2310*/  IMAD.SHL.U32 R10, R19, 0x4000, RZ ;  /* 0x00004000130a7824 */ /* 0x020fc600078e00ff */
[----:B------:R-:W-:Y:S02]  /*2320*/  LOP3.LUT R7, R8, 0xff0000, R7, 0xf8, !PT ;  /* 0x00ff000008077812 */ /* 0x000fe400078ef807 */
[----:B------:R-:W-:Y:S02]  /*2330*/  LOP3.LUT R10, R23, 0xff0000, R10, 0xf8, !PT ;  /* 0x00ff0000170a7812 */ /* 0x000fe400078ef80a */
[----:B------:R-:W-:Y:S02]  /*2340*/  LOP3.LUT R7, R7, 0xff000000, RZ, 0xfc, !PT ;  /* 0xff00000007077812 */ /* 0x000fe400078efcff */
[----:B------:R-:W-:-:S06]  /*2350*/  LOP3.LUT R9, R10, 0xff000000, RZ, 0xfc, !PT ;  /* 0xff0000000a097812 */ /* 0x000fcc00078efcff */
[----:B------:R0:W-:Y:S04]  /*2360*/  STG.E.SYS [R12+0x18], R7 ;  /* 0x000018070c007386 */ /* 0x0001e8000010e900 */
[----:B------:R0:W-:Y:S01]  /*2370*/  STG.E.SYS [R12+0x1c], R9 ;  /* 0x00001c090c007386 */ /* 0x0001e2000010e900 */
[----:B------:R-:W-:-:S05]  /*2380*/  IADD3 R10, P1, R12, 0x20, RZ ;  /* 0x000000200c0a7810 */ /* 0x000fca0007f3e0ff */
[----:B------:R-:W-:Y:S01]  /*2390*/  IMAD.X R11, RZ, RZ, R13, P1 ;  /* 0x000000ffff0b7224 */ /* 0x000fe200008e060d */
[----:B------:R-:W-:Y:S07]  /*23a0*/  @!P0 BRA `(.L_x_32) ;  /* 0xffffede000008947 */ /* 0x000fee000383ffff */
[----:B------:R-:W-:Y:S05]  /*23b0*/  EXIT ;  /* 0x000000000000794d */ /* 0x000fea0003800000 */
.L_x_33:
[----:B------:R-:W-:-:S00]  /*23c0*/  BRA `(.L_x_33) ;  /* 0xfffffff000007947 */ /* 0x000fc0000383ffff */
[----:B------:R-:W-:-:S00]  /*23d0*/  NOP ;  /* 0x0000000000007918 */ /* 0x000fc00000000000 */
[----:B------:R-:W-:-:S00]  /*23e0*/  NOP ;  /* 0x0000000000007918 */ /* 0x000fc00000000000 */
[----:B------:R-:W-:-:S00]  /*23f0*/  NOP ;  /* 0x0000000000007918 */ /* 0x000fc00000000000 */
.L_x_49:


//--------------------- .text.DrawComponents      --------------------------
	.section	.text.DrawComponents,"ax",@progbits
	.sectioninfo	@"SHI_REGISTERS=14"
	.align	128
        .global         DrawComponents
        .type           DrawComponents,@function
        .size           DrawComponents,(.L_x_50 - DrawComponents)
        .other          DrawComponents,@"STO_CUDA_ENTRY STV_DEFAULT"
DrawComponents:
.text.DrawComponents:
[----:B------:R-:W-:-:S08]  /*0000*/  IMAD.MOV.U32 R1, RZ, RZ, c[0x0][0x28] ;  /* 0x00000a00ff017624 */ /* 0x000fd000078e00ff */
[----:B------:R-:W0:Y:S04]  /*0010*/  S2R R0, SR_CTAID.X ;  /* 0x0000000000007919 */ /* 0x000e280000002500 */
[----:B------:R-:W0:Y:S04]  /*0020*/  S2R R3, SR_TID.X ;  /* 0x0000000000037919 */ /* 0x000e280000002100 */
[----:B------:R-:W1:Y:S04]  /*0030*/  S2R R9, SR_CTAID.Y ;  /* 0x0000000000097919 */ /* 0x000e680000002600 */
[----:B------:R-:W1:Y:S01]  /*0040*/  S2R R2, SR_TID.Y ;  /* 0x0000000000027919 */ /* 0x000e620000002200 */
[----:B0-----:R-:W-:-:S05]  /*0050*/  IMAD R0, R0, c[0x0][0x0], R3 ;  /* 0x0000000000007a24 */ /* 0x001fca00078e0203 */
[----:B------:R-:W-:Y:S01]  /*0060*/  ISETP.GE.AND P0, PT, R0, c[0x0][0x168], PT ;  /* 0x00005a0000007a0c */ /* 0x000fe20003f06270 */
[----:B-1----:R-:W-:-:S05]  /*0070*/  IMAD R9, R9, c[0x0][0x4], R2 ;  /* 0x0000010009097a24 */ /* 0x002fca00078e0202 */
[----:B------:R-:W-:-:S12]  /*0080*/  ISETP.GE.OR P0, PT, R9, c[0x0][0x16c], P0 ;  /* 0x00005b0009007a0c */ /* 0x000fd80000706670 */
[----:B------:R-:W-:Y:S05]  /*0090*/  @P0 EXIT ;  /* 0x000000000000094d */ /* 0x000fea0003800000 */
[----:B------:R-:W-:Y:S02]  /*00a0*/  ULDC UR4, c[0x0][0x180] ;  /* 0x0000600000047ab9 */ /* 0x000fe40000000800 */
[----:B------:R-:W-:Y:S02]  /*00b0*/  ULDC UR5, c[0x0][0x188] ;  /* 0x0000620000057ab9 */ /* 0x000fe40000000800 */
[----:B------:R-:W-:-:S03]  /*00c0*/  UIADD3 UR4, UR4, UR5, URZ ;  /* 0x0000000504047290 */ /* 0x000fc6000fffe03f */
[----:B------:R-:W-:-:S03]  /*00d0*/  ULDC UR5, c[0x0][0x184] ;  /* 0x0000610000057ab9 */ /* 0x000fc60000000800 */
[C---:B------:R-:W-:Y:S01]  /*00e0*/  ISETP.GE.AND P0, PT, R0.reuse, UR4, PT ;  /* 0x0000000400007c0c */ /* 0x040fe2000bf06270 */
[----:B------:R-:W-:Y:S02]  /*00f0*/  ULDC UR4, c[0x0][0x18c] ;  /* 0x0000630000047ab9 */ /* 0x000fe40000000800 */
[----:B------:R-:W-:Y:S01]  /*0100*/  UIADD3 UR4, UR4, UR5, URZ ;  /* 0x0000000504047290 */ /* 0x000fe2000fffe03f */
[----:B------:R-:W-:-:S04]  /*0110*/  ISETP.LT.OR P0, PT, R0, c[0x0][0x180], P0 ;  /* 0x0000600000007a0c */ /* 0x000fc80000701670 */
[----:B------:R-:W-:-:S04]  /*0120*/  ISETP.LT.OR P0, PT, R9, c[0x0][0x184], P0 ;  /* 0x0000610009007a0c */ /* 0x000fc80000701670 */
[----:B------:R-:W-:-:S12]  /*0130*/  ISETP.GE.OR P0, PT, R9, UR4, P0 ;  /* 0x0000000409007c0c */ /* 0x000fd80008706670 */
[----:B------:R-:W-:Y:S05]  /*0140*/  @P0 EXIT ;  /* 0x000000000000094d */ /* 0x000fea0003800000 */
[----:B------:R-:W-:Y:S01]  /*0150*/  IADD3 R2, R9, -c[0x0][0x184], RZ ;  /* 0x8000610009027a10 */ /* 0x000fe20007ffe0ff */
[----:B------:R-:W-:Y:S01]  /*0160*/  IMAD.MOV.U32 R11, RZ, RZ, 0x4 ;  /* 0x00000004ff0b7424 */ /* 0x000fe200078e00ff */
[----:B------:R-:W-:-:S05]  /*0170*/  IADD3 R5, R0, -c[0x0][0x180], RZ ;  /* 0x8000600000057a10 */ /* 0x000fca0007ffe0ff */
[----:B------:R-:W-:-:S04]  /*0180*/  IMAD R2, R2, c[0x0][0x190], R5 ;  /* 0x0000640002027a24 */ /* 0x000fc800078e0205 */
[----:B------:R-:W-:-:S10]  /*0190*/  IMAD.WIDE R2, R2, R11, c[0x0][0x170] ;  /* 0x00005c0002027625 */ /* 0x000fd400078e020b */
[----:B------:R-:W2:Y:S04]  /*01a0*/  LDG.E.SYS R10, [R2] ;  /* 0x00000000020a7381 */ /* 0x000ea800001ee900 */
[----:B------:R-:W2:Y:S01]  /*01b0*/  LDG.E.SYS R7, [R2+-0x4] ;  /* 0xfffffc0002077381 */ /* 0x000ea200001ee900 */
[----:B------:R-:W-:Y:S01]  /*01c0*/  ULDC UR4, c[0x0][0x184] ;  /* 0x0000610000047ab9 */ /* 0x000fe20000000800 */
[----:B------:R-:W-:Y:S01]  /*01d0*/  IMAD.MOV.U32 R6, RZ, RZ, 0x1 ;  /* 0x00000001ff067424 */ /* 0x000fe200078e00ff */
[----:B------:R-:W-:-:S04]  /*01e0*/  ULOP3.LUT UR4, URZ, UR4, URZ, 0x33, !UPT ;  /* 0x000000043f047292 */ /* 0x000fc8000f8e333f */
[C---:B------:R-:W-:Y:S02]  /*01f0*/  IADD3 R6, R9.reuse, -c[0x0][0x184], R6 ;  /* 0x8000610009067a10 */ /* 0x040fe40007ffe006 */
[----:B------:R-:W-:-:S03]  /*0200*/  IADD3 R4, R9, UR4, RZ ;  /* 0x0000000409047c10 */ /* 0x000fc6000fffe0ff */
[--C-:B------:R-:W-:Y:S02]  /*0210*/  IMAD R6, R6, c[0x0][0x190], R5.reuse ;  /* 0x0000640006067a24 */ /* 0x100fe400078e0205 */
[----:B------:R-:W-:-:S04]  /*0220*/  IMAD R4, R4, c[0x0][0x190], R5 ;  /* 0x0000640004047a24 */ /* 0x000fc800078e0205 */
[----:B------:R-:W-:-:S10]  /*0230*/  IMAD.WIDE R4, R4, R11, c[0x0][0x170] ;  /* 0x00005c0004047625 */ /* 0x000fd400078e020b */
[----:B------:R-:W3:Y:S01]  /*0240*/  LDG.E.SYS R5, [R4] ;  /* 0x0000000004057381 */ /* 0x000ee200001ee900 */
[----:B--2---:R-:W-:Y:S01]  /*0250*/  ISETP.NE.AND P0, PT, R10, R7, PT ;  /* 0x000000070a00720c */ /* 0x004fe20003f05270 */
[----:B------:R-:W-:-:S10]  /*0260*/  IMAD.WIDE R6, R6, R11, c[0x0][0x170] ;  /* 0x00005c0006067625 */ /* 0x000fd400078e020b */
[----:B------:R-:W2:Y:S04]  /*0270*/  LDG.E.SYS R7, [R6] ;  /* 0x0000000006077381 */ /* 0x000ea800001ee900 */
[----:B------:R-:W4:Y:S01]  /*0280*/  @!P0 LDG.E.SYS R3, [R2+0x4] ;  /* 0x0000040002038381 */ /* 0x000f2200001ee900 */
[----:B------:R-:W-:Y:S01]  /*0290*/  ISETP.NE.AND P1, PT, R10, 0x800, PT ;  /* 0x000008000a00780c */ /* 0x000fe20003f25270 */
[----:B------:R-:W-:-:S04]  /*02a0*/  IMAD R9, R9, c[0x0][0x168], R0 ;  /* 0x00005a0009097a24 */ /* 0x000fc800078e0200 */
[----:B------:R-:W-:Y:S01]  /*02b0*/  IMAD.WIDE R8, R9, R11, c[0x0][0x160] ;  /* 0x0000580009087625 */ /* 0x000fe200078e020b */
[----:B----4-:R-:W-:-:S04]  /*02c0*/  ISETP.NE.OR P0, PT, R10, R3, P0 ;  /* 0x000000030a00720c */ /* 0x010fc80000705670 */
[----:B---3--:R-:W-:-:S04]  /*02d0*/  ISETP.NE.OR P0, PT, R10, R5, P0 ;  /* 0x000000050a00720c */ /* 0x008fc80000705670 */
[----:B--2---:R-:W-:Y:S01]  /*02e0*/  ISETP.NE.OR P0, PT, R10, R7, P0 ;  /* 0x000000070a00720c */ /* 0x004fe20000705670 */
[----:B------:R-:W-:Y:S11]  /*02f0*/  @!P1 BRA `(.L_x_34) ;  /* 0x0000013000009947 */ /* 0x000ff60003800000 */
[----:B------:R-:W-:-:S12]  /*0300*/  ISETP.NE.AND P1, PT, R10, 0x1000, PT ;  /* 0x000010000a00780c */ /* 0x000fd80003f25270 */
[----:B------:R-:W-:Y:S05]  /*0310*/  @!P1 BRA `(.L_x_35) ;  /* 0x000000e000009947 */ /* 0x000fea0003800000 */
[----:B------:R-:W-:Y:S01]  /*0320*/  ISETP.GE.AND P2, PT, R10, 0x1, PT ;  /* 0x000000010a00780c */ /* 0x000fe20003f46270 */
[----:B------:R-:W-:Y:S01]  /*0330*/  BMOV.32.CLEAR RZ, B0 ;  /* 0x0000000000ff7355 */ /* 0x000fe20000100000 */
[----:B------:R-:W-:Y:S01]  /*0340*/  BSSY B0, `(.L_x_36) ;  /* 0x0000006000007945 */ /* 0x000fe20003800000 */
[----:B------:R-:W-:-:S09]  /*0350*/  PLOP3.LUT P1, PT, PT, PT, PT, 0x8, 0x0 ;  /* 0x000000000000781c */ /* 0x000fd20003f2e170 */
[----:B------:R-:W-:Y:S05]  /*0360*/  @!P2 BRA `(.L_x_37) ;  /* 0x000000300000a947 */ /* 0x000fea0003800000 */
[----:B------:R-:W-:-:S10]  /*0370*/  IMAD.WIDE R2, R10, R11, c[0x0][0x178] ;  /* 0x00005e000a027625 */ /* 0x000fd400078e020b */
[----:B------:R-:W2:Y:S02]  /*0380*/  LDG.E.SYS R2, [R2] ;  /* 0x0000000002027381 */ /* 0x000ea400001ee900 */
[----:B--2---:R-:W-:-:S12]  /*0390*/  ISETP.GT.U32.AND P1, PT, R2, 0x3e8, PT ;  /* 0x000003e80200780c */ /* 0x004fd80003f24070 */
.L_x_37:
[----:B------:R-:W-:Y:S05]  /*03a0*/  BSYNC B0 ;  /* 0x0000000000007941 */ /* 0x000fea0003800000 */
.L_x_36:
[----:B------:R-:W-:-:S12]  /*03b0*/  PLOP3.LUT P0, PT, P1, P0, PT, 0x80, 0x0 ;  /* 0x000000000000781c */ /* 0x000fd80000f01070 */
[----:B------:R-:W-:Y:S05]  /*03c0*/  @!P0 EXIT ;  /* 0x000000000000894d */ /* 0x000fea0003800000 */
[----:B------:R-:W-:-:S08]  /*03d0*/  IMAD.MOV.U32 R3, RZ, RZ, -0xffff01 ;  /* 0xff0000ffff037424 */ /* 0x000fd000078e00ff */
[----:B------:R-:W-:Y:S01]  /*03e0*/  STG.E.SYS [R8], R3 ;  /* 0x0000000308007386 */ /* 0x000fe2000010e900 */
[----:B------:R-:W-:Y:S05]  /*03f0*/  EXIT ;  /* 0x000000000000794d */ /* 0x000fea0003800000 */
.L_x_35:
[----:B------:R-:W-:-:S08]  /*0400*/  IMAD.MOV.U32 R3, RZ, RZ, -0xff01 ;  /* 0xffff00ffff037424 */ /* 0x000fd000078e00ff */
[----:B------:R-:W-:Y:S01]  /*0410*/  STG.E.SYS [R8], R3 ;  /* 0x0000000308007386 */ /* 0x000fe2000010e900 */
[----:B------:R-:W-:Y:S05]  /*0420*/  EXIT ;  /* 0x000000000000794d */ /* 0x000fea0003800000 */
.L_x_34:
[----:B------:R-:W-:-:S08]  /*0430*/  IMAD.MOV.U32 R3, RZ, RZ, -0x100 ;  /* 0xffffff00ff037424 */ /* 0x000fd000078e00ff */
[----:B------:R-:W-:Y:S01]  /*0440*/  STG.E.SYS [R8], R3 ;  /* 0x0000000308007386 */ /* 0x000fe2000010e900 */
[----:B------:R-:W-:Y:S05]  /*0450*/  EXIT ;  /* 0x000000000000794d */ /* 0x000fea0003800000 */
.L_x_38:
[----:B------:R-:W-:-:S00]  /*0460*/  BRA `(.L_x_38) ;  /* 0xfffffff000007947 */ /* 0x000fc0000383ffff */
[----:B------:R-:W-:-:S00]  /*0470*/  NOP ;  /* 0x0000000000007918 */ /* 0x000fc00000000000 */
.L_x_50:


//--------------------- .text.FindFlash           --------------------------
	.section	.text.FindFlash,"ax",@progbits
	.sectioninfo	@"SHI_REGISTERS=8"
	.align	128
        .global         FindFlash
        .type           FindFlash,@function
        .size           FindFlash,(.L_x_51 - FindFlash)
        .other          FindFlash,@"STO_CUDA_ENTRY STV_DEFAULT"
FindFlash:
.text.FindFlash:
[----:B------:R-:W-:-:S08]  /*0000*/  MOV R1, c[0x0][0x28] ;  /* 0x00000a0000017a02 */ /* 0x000fd00000000f00 */
        /* <DEDUP_REMOVED lines=9> */
[----:B------:R-:W-:Y:S01]  /*00a0*/  MOV R2, 0x4 ;  /* 0x0000000400027802 */ /* 0x000fe20000000f00 */
[----:B------:R-:W-:-:S04]  /*00b0*/  IMAD R3, R3, c[0x0][0x168], R0 ;  /* 0x00005a0003037a24 */ /* 0x000fc800078e0200 */
[----:B------:R-:W-:-:S10]  /*00c0*/  IMAD.WIDE R2, R3, R2, c[0x0][0x160] ;  /* 0x0000580003027625 */ /* 0x000fd400078e0202 */
[----:B------:R-:W2:Y:S02]  /*00d0*/  LDG.E.SYS R0, [R2] ;  /* 0x0000000002007381 */ /* 0x000ea400001ee900 */
[----:B--2---:R-:W-:-:S12]  /*00e0*/  ISETP.NE.AND P0, PT, R0, -0x1, PT ;  /* 0xffffffff0000780c */ /* 0x004fd80003f05270 */
[----:B------:R-:W-:Y:S05]  /*00f0*/  @P0 EXIT ;  /* 0x000000000000094d */ /* 0x000fea0003800000 */
[----:B------:R-:W-:-:S08]  /*0100*/  MOV R5, 0xff000000 ;  /* 0xff00000000057802 */ /* 0x000fd00000000f00 */
[----:B------:R-:W-:Y:S01]  /*0110*/  STG.E.SYS [R2], R5 ;  /* 0x0000000502007386 */ /* 0x000fe2000010e900 */
[----:B------:R-:W-:Y:S05]  /*0120*/  EXIT ;  /* 0x000000000000794d */ /* 0x000fea0003800000 */
.L_x_39:
[----:B------:R-:W-:-:S00]  /*0130*/  BRA `(.L_x_39) ;  /* 0xfffffff000007947 */ /* 0x000fc0000383ffff */
[----:B------:R-:W-:-:S00]  /*0140*/  NOP ;  /* 0x0000000000007918 */ /* 0x000fc00000000000 */
[----:B------:R-:W-:-:S00]  /*0150*/  NOP ;  /* 0x0000000000007918 */ /* 0x000fc00000000000 */
[----:B------:R-:W-:-:S00]  /*0160*/  NOP ;  /* 0x0000000000007918 */ /* 0x000fc00000000000 */
[----:B------:R-:W-:-:S00]  /*0170*/  NOP ;  /* 0x0000000000007918 */ /* 0x000fc00000000000 */
.L_x_51:


//--------------------- .text.NV12ToARGB          --------------------------
	.section	.text.NV12ToARGB,"ax",@progbits
	.sectioninfo	@"SHI_REGISTERS=19"
	.align	128
        .global         NV12ToARGB
        .type           NV12ToARGB,@function
        .size           NV12ToARGB,(.L_x_52 - NV12ToARGB)
        .other          NV12ToARGB,@"STO_CUDA_ENTRY STV_DEFAULT"
NV12ToARGB:
.text.NV12ToARGB:
[----:B------:R-:W-:-:S08]  /*0000*/  IMAD.MOV.U32 R1, RZ, RZ, c[0x0][0x28] ;  /* 0x00000a00ff017624 */ /* 0x000fd000078e00ff */
[----:B------:R-:W0:Y:S04]  /*0010*/  S2R R2, SR_CTAID.X ;  /* 0x0000000000027919 */ /* 0x000e280000002500 */
[----:B------:R-:W1:Y:S04]  /*0020*/  S2R R3, SR_TID.X ;  /* 0x0000000000037919 */ /* 0x000e680000002100 */
[----:B------:R-:W2:Y:S04]  /*0030*/  S2R R5, SR_CTAID.Y ;  /* 0x0000000000057919 */ /* 0x000ea80000002600 */
[----:B------:R-:W2:Y:S01]  /*0040*/  S2R R0, SR_TID.Y ;  /* 0x0000000000007919 */ /* 0x000ea20000002200 */
[----:B0-----:R-:W-:-:S02]  /*0050*/  IMAD.SHL.U32 R2, R2, 0x2, RZ ;  /* 0x0000000202027824 */ /* 0x001fc400078e00ff */
[----:B-1----:R-:W-:-:S04]  /*0060*/  IMAD.SHL.U32 R3, R3, 0x2, RZ ;  /* 0x0000000203037824 */ /* 0x002fc800078e00ff */
[----:B------:R-:W-:Y:S02]  /*0070*/  IMAD R2, R2, c[0x0][0x0], R3 ;  /* 0x0000000002027a24 */ /* 0x000fe400078e0203 */
[----:B--2---:R-:W-:-:S03]  /*0080*/  IMAD R5, R5, c[0x0][0x4], R0 ;  /* 0x0000010005057a24 */ /* 0x004fc600078e0200 */
[----:B------:R-:W-:-:S04]  /*0090*/  ISETP.GE.U32.AND P0, PT, R2, c[0x0][0x188], PT ;  /* 0x0000620002007a0c */ /* 0x000fc80003f06070 */
[----:B------:R-:W-:-:S12]  /*00a0*/  ISETP.GE.U32.OR P0, PT, R5, c[0x0][0x18c], P0 ;  /* 0x0000630005007a0c */ /* 0x000fd80000706470 */
[----:B------:R-:W-:Y:S05]  /*00b0*/  @P0 EXIT ;  /* 0x000000000000094d */ /* 0x000fea0003800000 */
[----:B------:R-:W-:Y:S02]  /*00c0*/  SHF.R.S32.HI R3, RZ, 0x2, R5 ;  /* 0x00000002ff037819 */ /* 0x000fe40000011405 */
[----:B------:R-:W-:-:S03]  /*00d0*/  LOP3.LUT R0, R5, 0x1, RZ, 0xc0, !PT ;  /* 0x0000000105007812 */ /* 0x000fc600078ec0ff */
[----:B------:R-:W-:-:S05]  /*00e0*/  IMAD.SHL.U32 R3, R3, 0x2, RZ ;  /* 0x0000000203037824 */ /* 0x000fca00078e00ff */
[----:B------:R-:W-:Y:S02]  /*00f0*/  LOP3.LUT R4, R3, 0xfffffffe, R0, 0xe2, !PT ;  /* 0xfffffffe03047812 */ /* 0x000fe400078ee200 */
[----:B------:R-:W-:Y:S02]  /*0100*/  SHF.R.S32.HI R3, RZ, 0x1f, R2 ;  /* 0x0000001fff037819 */ /* 0x000fe40000011402 */
[----:B------:R-:W-:-:S04]  /*0110*/  IADD3 R11, P0, R4, c[0x0][0x18c], RZ ;  /* 0x00006300040b7a10 */ /* 0x000fc80007f1e0ff */
[----:B------:R-:W-:Y:S01]  /*0120*/  LEA.HI.X.SX32 R6, R4, RZ, 0x1, P0 ;  /* 0x000000ff04067211 */ /* 0x000fe200000f0eff */
[----:B------:R-:W-:Y:S01]  /*0130*/  IMAD.WIDE.U32 R8, R11, c[0x0][0x168], R2 ;  /* 0x00005a000b087a25 */ /* 0x000fe200078e0002 */
[----:B------:R-:W-:-:S03]  /*0140*/  SHF.R.S32.HI R4, RZ, 0x1f, R5 ;  /* 0x0000001fff047819 */ /* 0x000fc60000011405 */
[----:B------:R-:W-:Y:S02]  /*0150*/  IMAD R10, R6, c[0x0][0x168], RZ ;  /* 0x00005a00060a7a24 */ /* 0x000fe400078e02ff */
[----:B------:R-:W-:Y:S01]  /*0160*/  IMAD.WIDE.U32 R6, R5, c[0x0][0x168], R2 ;  /* 0x00005a0005067a25 */ /* 0x000fe200078e0002 */
[----:B------:R-:W-:-:S03]  /*0170*/  IADD3 R8, P1, R8, c[0x0][0x160], RZ ;  /* 0x0000580008087a10 */ /* 0x000fc60007f3e0ff */
[----:B------:R-:W-:Y:S02]  /*0180*/  IMAD R4, R4, c[0x0][0x168], RZ ;  /* 0x00005a0004047a24 */ /* 0x000fe400078e02ff */
[----:B------:R-:W-:Y:S01]  /*0190*/  IMAD R11, R11, c[0x0][0x16c], R10 ;  /* 0x00005b000b0b7a24 */ /* 0x000fe200078e020a */
[----:B------:R-:W-:Y:S01]  /*01a0*/  IADD3 R6, P0, R6, c[0x0][0x160], RZ ;  /* 0x0000580006067a10 */ /* 0x000fe20007f1e0ff */
[----:B------:R-:W-:-:S03]  /*01b0*/  IMAD R3, R5, c[0x0][0x16c], R4 ;  /* 0x00005b0005037a24 */ /* 0x000fc600078e0204 */
[----:B------:R-:W-:Y:S02]  /*01c0*/  IADD3.X R9, R9, c[0x0][0x164], R11, P1, !PT ;  /* 0x0000590009097a10 */ /* 0x000fe40000ffe40b */
[----:B------:R-:W-:-:S06]  /*01d0*/  IADD3.X R7, R7, c[0x0][0x164], R3, P0, !PT ;  /* 0x0000590007077a10 */ /* 0x000fcc00007fe403 */
[----:B------:R-:W2:Y:S04]  /*01e0*/  LDG.E.U8.SYS R10, [R8] ;  /* 0x00000000080a7381 */ /* 0x000ea800001ee100 */
[----:B------:R-:W3:Y:S04]  /*01f0*/  LDG.E.U8.SYS R3, [R6] ;  /* 0x0000000006037381 */ /* 0x000ee800001ee100 */
[----:B------:R-:W4:Y:S04]  /*0200*/  LDG.E.U8.SYS R4, [R6+0x1] ;  /* 0x0000010006047381 */ /* 0x000f2800001ee100 */
[----:B------:R-:W5:Y:S01]  /*0210*/  LDG.E.U8.SYS R11, [R8+0x1] ;  /* 0x00000100080b7381 */ /* 0x000f6200001ee100 */
[----:B------:R-:W-:-:S02]  /*0220*/  ISETP.NE.AND P0, PT, R0, RZ, PT ;  /* 0x000000ff0000720c */ /* 0x000fc40003f05270 */
        /* <DEDUP_REMOVED lines=15> */
[----:B---3--:R-:W-:Y:S02]  /*0320*/  FFMA R10, R11, -0.81300002336502075195, R10 ;  /* 0xbf5020c50b0a7823 */ /* 0x008fe4000000000a */
[C---:B------:R-:W-:Y:S02]  /*0330*/  FFMA R8, R13.reuse, 1.1643999814987182617, R8 ;  /* 0x3f950b0f0d087823 */ /* 0x040fe40000000008 */
[----:B------:R-:W-:Y:S01]  /*0340*/  FFMA R12, RZ, R11, R12 ;  /* 0x0000000bff0c7223 */ /* 0x000fe2000000000c */
[----:B------:R-:W-:Y:S01]  /*0350*/  FMNMX R10, RZ, R10, !PT ;  /* 0x0000000aff0a7209 */ /* 0x000fe20007800000 */
[----:B------:R-:W-:-:S02]  /*0360*/  FFMA R14, R13, 1.1643999814987182617, R14 ;  /* 0x3f950b0f0d0e7823 */ /* 0x000fc4000000000e */
[C---:B------:R-:W-:Y:S01]  /*0370*/  FFMA R8, R11.reuse, -0.81300002336502075195, R8 ;  /* 0xbf5020c50b087823 */ /* 0x040fe20000000008 */
[----:B------:R-:W-:Y:S01]  /*0380*/  FMNMX R12, RZ, R12, !PT ;  /* 0x0000000cff0c7209 */ /* 0x000fe20007800000 */
[----:B------:R-:W-:Y:S01]  /*0390*/  FFMA R14, RZ, R11, R14 ;  /* 0x0000000bff0e7223 */ /* 0x000fe2000000000e */
[----:B------:R-:W-:Y:S01]  /*03a0*/  FMNMX R10, R10, 1023, PT ;  /* 0x447fc0000a0a7809 */ /* 0x000fe20003800000 */
[C---:B------:R-:W-:Y:S01]  /*03b0*/  FFMA R6, R11.reuse, 1.5959999561309814453, R6 ;  /* 0x3fcc49ba0b067823 */ /* 0x040fe20000000006 */
[----:B------:R-:W-:Y:S01]  /*03c0*/  FMNMX R8, RZ, R8, !PT ;  /* 0x00000008ff087209 */ /* 0x000fe20007800000 */
[----:B------:R-:W-:Y:S01]  /*03d0*/  FFMA R16, R11, 1.5959999561309814453, R16 ;  /* 0x3fcc49ba0b107823 */ /* 0x000fe20000000010 */
[----:B------:R-:W-:Y:S02]  /*03e0*/  FMNMX R12, R12, 1023, PT ;  /* 0x447fc0000c0c7809 */ /* 0x000fe40003800000 */
[----:B------:R-:W-:Y:S01]  /*03f0*/  FMNMX R14, RZ, R14, !PT ;  /* 0x0000000eff0e7209 */ /* 0x000fe20007800000 */
[----:B------:R-:W0:Y:S01]  /*0400*/  F2I.U32.TRUNC.NTZ R10, R10 ;  /* 0x0000000a000a7305 */ /* 0x000e22000020f000 */
[----:B------:R-:W-:-:S02]  /*0410*/  FMNMX R8, R8, 1023, PT ;  /* 0x447fc00008087809 */ /* 0x000fc40003800000 */
[----:B------:R-:W-:Y:S01]  /*0420*/  FMNMX R6, RZ, R6, !PT ;  /* 0x00000006ff067209 */ /* 0x000fe20007800000 */
[----:B------:R-:W1:Y:S01]  /*0430*/  F2I.U32.TRUNC.NTZ R12, R12 ;  /* 0x0000000c000c7305 */ /* 0x000e62000020f000 */
[----:B------:R-:W-:Y:S02]  /*0440*/  FMNMX R16, RZ, R16, !PT ;  /* 0x00000010ff107209 */ /* 0x000fe40007800000 */
[----:B------:R-:W-:Y:S01]  /*0450*/  FMNMX R14, R14, 1023, PT ;  /* 0x447fc0000e0e7809 */ /* 0x000fe20003800000 */
[----:B------:R-:W2:Y:S01]  /*0460*/  F2I.U32.TRUNC.NTZ R8, R8 ;  /* 0x0000000800087305 */ /* 0x000ea2000020f000 */
[----:B------:R-:W-:Y:S02]  /*0470*/  FMNMX R6, R6, 1023, PT ;  /* 0x447fc00006067809 */ /* 0x000fe40003800000 */
[----:B------:R-:W-:Y:S02]  /*0480*/  FMNMX R16, R16, 1023, PT ;  /* 0x447fc00010107809 */ /* 0x000fe40003800000 */
[----:B------:R-:W3:Y:S02]  /*0490*/  F2I.U32.TRUNC.NTZ R14, R14 ;  /* 0x0000000e000e7305 */ /* 0x000ee4000020f000 */
[----:B------:R-:W4:Y:S01]  /*04a0*/  F2I.U32.TRUNC.NTZ R6, R6 ;  /* 0x0000000600067305 */ /* 0x000f22000020f000 */
[----:B0-----:R-:W-:Y:S01]  /*04b0*/  IMAD.SHL.U32 R4, R10, 0x40, RZ ;  /* 0x000000400a047824 */ /* 0x001fe200078e00ff */
[----:B------:R-:W0:Y:S01]  /*04c0*/  F2I.U32.TRUNC.NTZ R16, R16 ;  /* 0x0000001000107305 */ /* 0x000e22000020f000 */
[----:B-1----:R-:W-:Y:S01]  /*04d0*/  SHF.R.U32.HI R3, RZ, 0x2, R12 ;  /* 0x00000002ff037819 */ /* 0x002fe2000001160c */
[----:B--2---:R-:W-:-:S03]  /*04e0*/  IMAD.SHL.U32 R9, R8, 0x40, RZ ;  /* 0x0000004008097824 */ /* 0x004fc600078e00ff */
[----:B------:R-:W-:Y:S01]  /*04f0*/  LOP3.LUT R7, R3, 0xffff00, R4, 0xf8, !PT ;  /* 0x00ffff0003077812 */ /* 0x000fe200078ef804 */
[----:B------:R-:W-:Y:S01]  /*0500*/  IMAD.MOV.U32 R4, RZ, RZ, c[0x0][0x170] ;  /* 0x00005c00ff047624 */ /* 0x000fe200078e00ff */
[----:B------:R-:W-:Y:S01]  /*0510*/  SHF.R.S32.HI R3, RZ, 0x1, R5 ;  /* 0x00000001ff037819 */ /* 0x000fe20000011405 */
[----:B------:R-:W-:Y:S01]  /*0520*/  IMAD.MOV.U32 R8, RZ, RZ, c[0x0][0x174] ;  /* 0x00005d00ff087624 */ /* 0x000fe200078e00ff */
[----:B---3--:R-:W-:Y:S01]  /*0530*/  SHF.R.U32.HI R0, RZ, 0x2, R14 ;  /* 0x00000002ff007819 */ /* 0x008fe2000001160e */
[----:B----4-:R-:W-:Y:S01]  /*0540*/  IMAD.SHL.U32 R6, R6, 0x4000, RZ ;  /* 0x0000400006067824 */ /* 0x010fe200078e00ff */
[----:B------:R-:W-:Y:S01]  /*0550*/  SEL R4, R4, c[0x0][0x178], !P0 ;  /* 0x00005e0004047a07 */ /* 0x000fe20004000000 */
[----:B0-----:R-:W-:Y:S01]  /*0560*/  IMAD.SHL.U32 R16, R16, 0x4000, RZ ;  /* 0x0000400010107824 */ /* 0x001fe200078e00ff */
[----:B------:R-:W-:Y:S01]  /*0570*/  LOP3.LUT R9, R0, 0xffff00, R9, 0xf8, !PT ;  /* 0x00ffff0000097812 */ /* 0x000fe200078ef809 */
[----:B------:R-:W-:Y:S01]  /*0580*/  IMAD R3, R3, c[0x0][0x188], R2 ;  /* 0x0000620003037a24 */ /* 0x000fe200078e0202 */
[----:B------:R-:W-:-:S02]  /*0590*/  SEL R5, R8, c[0x0][0x17c], !P0 ;  /* 0x00005f0008057a07 */ /* 0x000fc40004000000 */
[----:B------:R-:W-:Y:S02]  /*05a0*/  LOP3.LUT R6, R7, 0xff0000, R6, 0xf8, !PT ;  /* 0x00ff000007067812 */ /* 0x000fe400078ef806 */
[----:B------:R-:W-:Y:S01]  /*05b0*/  LOP3.LUT R9, R9, 0xff0000, R16, 0xf8, !PT ;  /* 0x00ff000009097812 */ /* 0x000fe200078ef810 */
[----:B------:R-:W-:Y:S01]  /*05c0*/  IMAD.WIDE R2, R3, 0x4, R4 ;  /* 0x0000000403027825 */ /* 0x000fe200078e0204 */
[----:B------:R-:W-:Y:S02]  /*05d0*/  LOP3.LUT R5, R6, 0xff000000, RZ, 0xfc, !PT ;  /* 0xff00000006057812 */ /* 0x000fe400078efcff */
[----:B------:R-:W-:-:S07]  /*05e0*/  LOP3.LUT R9, R9, 0xff000000, RZ, 0xfc, !PT ;  /* 0xff00000009097812 */ /* 0x000fce00078efcff */
[----:B------:R-:W-:Y:S04]  /*05f0*/  STG.E.SYS [R2], R5 ;  /* 0x0000000502007386 */ /* 0x000fe8000010e900 */
[----:B------:R-:W-:Y:S01]  /*0600*/  STG.E.SYS [R2+0x4], R9 ;  /* 0x0000040902007386 */ /* 0x000fe2000010e900 */
[----:B------:R-:W-:Y:S05]  /*0610*/  EXIT ;  /* 0x000000000000794d */ /* 0x000fea0003800000 */
.L_x_40:
[----:B------:R-:W-:-:S00]  /*0620*/  BRA `(.L_x_40) ;  /* 0xfffffff000007947 */ /* 0x000fc0000383ffff */
[----:B------:R-:W-:-:S00]  /*0630*/  NOP ;  /* 0x0000000000007918 */ /* 0x000fc00000000000 */
[----:B------:R-:W-:-:S00]  /*0640*/  NOP ;  /* 0x0000000000007918 */ /* 0x000fc00000000000 */
[----:B------:R-:W-:-:S00]  /*0650*/  NOP ;  /* 0x0000000000007918 */ /* 0x000fc00000000000 */
[----:B------:R-:W-:-:S00]  /*0660*/  NOP ;  /* 0x0000000000007918 */ /* 0x000fc00000000000 */
[----:B------:R-:W-:-:S00]  /*0670*/  NOP ;  /* 0x0000000000007918 */ /* 0x000fc00000000000 */
.L_x_52:


//--------------------- .text.Copy                --------------------------
	.section	.text.Copy,"ax",@progbits
	.sectioninfo	@"SHI_REGISTERS=12"
	.align	128
        .global         Copy
        .type           Copy,@function
        .size           Copy,(.L_x_53 - Copy)
        .other          Copy,@"STO_CUDA_ENTRY STV_DEFAULT"
Copy:
.text.Copy:
[----:B------:R-:W-:-:S08]  /*0000*/  IMAD.MOV.U32 R1, RZ, RZ, c[0x0][0x28] ;  /* 0x00000a00ff017624 */ /* 0x000fd000078e00ff */
[----:B------:R-:W0:Y:S04]  /*0010*/  S2R R4, SR_CTAID.Y ;  /* 0x0000000000047919 */ /* 0x000e280000002600 */
[----:B------:R-:W0:Y:S04]  /*0020*/  S2R R5, SR_TID.Y ;  /* 0x0000000000057919 */ /* 0x000e280000002200 */
[----:B------:R-:W1:Y:S04]  /*0030*/  S2R R0, SR_CTAID.X ;  /* 0x0000000000007919 */ /* 0x000e680000002500 */
[----:B------:R-:W1:Y:S01]  /*0040*/  S2R R3, SR_TID.X ;  /* 0x0000000000037919 */ /* 0x000e620000002100 */
[----:B0-----:R-:W-:-:S05]  /*0050*/  IMAD R4, R4, c[0x0][0x4], R5 ;  /* 0x0000010004047a24 */ /* 0x001fca00078e0205 */
[----:B------:R-:W-:Y:S01]  /*0060*/  ISETP.GT.AND P0, PT, R4, 0x31, PT ;  /* 0x000000310400780c */ /* 0x000fe20003f04270 */
[----:B-1----:R-:W-:-:S05]  /*0070*/  IMAD R0, R0, c[0x0][0x0], R3 ;  /* 0x0000000000007a24 */ /* 0x002fca00078e0203 */
[----:B------:R-:W-:-:S12]  /*0080*/  ISETP.GT.OR P0, PT, R0, 0x63, P0 ;  /* 0x000000630000780c */ /* 0x000fd80000704670 */
[----:B------:R-:W-:Y:S05]  /*0090*/  @P0 EXIT ;  /* 0x000000000000094d */ /* 0x000fea0003800000 */
[----:B------:R-:W-:Y:S01]  /*00a0*/  IADD3 R2, R4, c[0x0][0x174], RZ ;  /* 0x00005d0004027a10 */ /* 0x000fe20007ffe0ff */
[----:B------:R-:W-:Y:S01]  /*00b0*/  IMAD.MOV.U32 R7, RZ, RZ, 0x4 ;  /* 0x00000004ff077424 */ /* 0x000fe200078e00ff */
[----:B------:R-:W-:Y:S02]  /*00c0*/  IADD3 R3, R0, c[0x0][0x170], RZ ;  /* 0x00005c0000037a10 */ /* 0x000fe40007ffe0ff */
[----:B------:R-:W-:Y:S02]  /*00d0*/  IADD3 R2, R2, -0x20, RZ ;  /* 0xffffffe002027810 */ /* 0x000fe40007ffe0ff */
[----:B------:R-:W-:-:S05]  /*00e0*/  IADD3 R3, R3, -0x40, RZ ;  /* 0xffffffc003037810 */ /* 0x000fca0007ffe0ff */
[----:B------:R-:W-:-:S04]  /*00f0*/  IMAD R2, R2, 0x5a0, R3 ;  /* 0x000005a002027824 */ /* 0x000fc800078e0203 */
[----:B------:R-:W-:-:S10]  /*0100*/  IMAD.WIDE R2, R2, R7, c[0x0][0x160] ;  /* 0x0000580002027625 */ /* 0x000fd400078e0207 */
[----:B------:R-:W2:Y:S01]  /*0110*/  LDG.E.SYS R3, [R2] ;  /* 0x0000000002037381 */ /* 0x000ea200001ee900 */
[----:B------:R-:W-:Y:S01]  /*0120*/  MOV R5, c[0x0][0x17c] ;  /* 0x00005f0000057a02 */ /* 0x000fe20000000f00 */
[----:B------:R-:W-:-:S03]  /*0130*/  IMAD.MOV.U32 R9, RZ, RZ, c[0x0][0x178] ;  /* 0x00005e00ff097624 */ /* 0x000fc600078e00ff */
[----:B------:R-:W-:Y:S02]  /*0140*/  LEA R4, R5, R4, 0x6 ;  /* 0x0000000405047211 */ /* 0x000fe400078e30ff */
[----:B------:R-:W-:-:S05]  /*0150*/  LEA R5, R9, R0, 0x7 ;  /* 0x0000000009057211 */ /* 0x000fca00078e38ff */
[----:B------:R-:W-:-:S04]  /*0160*/  IMAD R4, R4, 0x780, R5 ;  /* 0x0000078004047824 */ /* 0x000fc800078e0205 */
[----:B------:R-:W-:-:S10]  /*0170*/  IMAD.WIDE R4, R4, R7, c[0x0][0x168] ;  /* 0x00005a0004047625 */ /* 0x000fd400078e0207 */
[----:B--2---:R-:W-:Y:S01]  /*0180*/  STG.E.SYS [R4], R3 ;  /* 0x0000000304007386 */ /* 0x004fe2000010e900 */
[----:B------:R-:W-:Y:S05]  /*0190*/  EXIT ;  /* 0x000000000000794d */ /* 0x000fea0003800000 */
.L_x_41:
[----:B------:R-:W-:-:S00]  /*01a0*/  BRA `(.L_x_41) ;  /* 0xfffffff000007947 */ /* 0x000fc0000383ffff */
[----:B------:R-:W-:-:S00]  /*01b0*/  NOP ;  /* 0x0000000000007918 */ /* 0x000fc00000000000 */
[----:B------:R-:W-:-:S00]  /*01c0*/  NOP ;  /* 0x0000000000007918 */ /* 0x000fc00000000000 */
[----:B------:R-:W-:-:S00]  /*01d0*/  NOP ;  /* 0x0000000000007918 */ /* 0x000fc00000000000 */
[----:B------:R-:W-:-:S00]  /*01e0*/  NOP ;  /* 0x0000000000007918 */ /* 0x000fc00000000000 */
[----:B------:R-:W-:-:S00]  /*01f0*/  NOP ;  /* 0x0000000000007918 */ /* 0x000fc00000000000 */
.L_x_53:


//--------------------- .text.NV12ToGrayScale     --------------------------
	.section	.text.NV12ToGrayScale,"ax",@progbits
	.sectioninfo	@"SHI_REGISTERS=12"
	.align	128
        .global         NV12ToGrayScale
        .type           NV12ToGrayScale,@function
        .size           NV12ToGrayScale,(.L_x_54 - NV12ToGrayScale)
        .other          NV12ToGrayScale,@"STO_CUDA_ENTRY STV_DEFAULT"
NV12ToGrayScale:
.text.NV12ToGrayScale:
        /* <DEDUP_REMOVED lines=10> */
[----:B------:R-:W-:Y:S02]  /*00a0*/  SHF.R.S32.HI R5, RZ, 0x1f, R4 ;  /* 0x0000001fff057819 */ /* 0x000fe40000011404 */
[----:B------:R-:W-:-:S03]  /*00b0*/  SHF.R.S32.HI R0, RZ, 0x1f, R7 ;  /* 0x0000001fff007819 */ /* 0x000fc60000011407 */
[----:B------:R-:W-:-:S04]  /*00c0*/  IMAD.WIDE.U32 R2, R7, c[0x0][0x168], R4 ;  /* 0x00005a0007027a25 */ /* 0x000fc800078e0004 */
[----:B------:R-:W-:-:S03]  /*00d0*/  IMAD R6, R0, c[0x0][0x168], RZ ;  /* 0x00005a0000067a24 */ /* 0x000fc600078e02ff */
[----:B------:R-:W-:Y:S01]  /*00e0*/  IADD3 R2, P0, R2, c[0x0][0x160], RZ ;  /* 0x0000580002027a10 */ /* 0x000fe20007f1e0ff */
[----:B------:R-:W-:-:S05]  /*00f0*/  IMAD R9, R7, c[0x0][0x16c], R6 ;  /* 0x00005b0007097a24 */ /* 0x000fca00078e0206 */
[----:B------:R-:W-:-:S08]  /*0100*/  IADD3.X R3, R3, c[0x0][0x164], R9, P0, !PT ;  /* 0x0000590003037a10 */ /* 0x000fd000007fe409 */
[----:B------:R-:W2:Y:S01]  /*0110*/  LDG.E.U8.SYS R2, [R2] ;  /* 0x0000000002027381 */ /* 0x000ea200001ee100 */
[----:B------:R-:W-:Y:S02]  /*0120*/  IMAD R0, R0, c[0x0][0x178], RZ ;  /* 0x00005e0000007a24 */ /* 0x000fe400078e02ff */
[----:B------:R-:W-:-:S04]  /*0130*/  IMAD.WIDE.U32 R4, R7, c[0x0][0x178], R4 ;  /* 0x00005e0007047a25 */ /* 0x000fc800078e0004 */
[----:B------:R-:W-:-:S03]  /*0140*/  IMAD R9, R7, c[0x0][0x17c], R0 ;  /* 0x00005f0007097a24 */ /* 0x000fc600078e0200 */
[----:B------:R-:W-:Y:S01]  /*0150*/  LEA R6, P0, R4, c[0x0][0x170], 0x2 ;  /* 0x00005c0004067a11 */ /* 0x000fe200078010ff */
[----:B------:R-:W-:Y:S01]  /*0160*/  IMAD.IADD R9, R5, 0x1, R9 ;  /* 0x0000000105097824 */ /* 0x000fe200078e0209 */
[----:B--2---:R-:W-:-:S04]  /*0170*/  PRMT R7, R2, 0x7604, R2 ;  /* 0x0000760402077816 */ /* 0x004fc80000000002 */
[----:B------:R-:W-:-:S04]  /*0180*/  PRMT R7, R2, 0x7054, R7 ;  /* 0x0000705402077816 */ /* 0x000fc80000000007 */
[----:B------:R-:W-:Y:S02]  /*0190*/  LOP3.LUT R5, R7, 0xff000000, RZ, 0xfc, !PT ;  /* 0xff00000007057812 */ /* 0x000fe400078efcff */
[----:B------:R-:W-:-:S08]  /*01a0*/  LEA.HI.X R7, R4, c[0x0][0x174], R9, 0x2, P0 ;  /* 0x00005d0004077a11 */ /* 0x000fd000000f1409 */
[----:B------:R-:W-:Y:S01]  /*01b0*/  STG.E.SYS [R6], R5 ;  /* 0x0000000506007386 */ /* 0x000fe2000010e900 */
[----:B------:R-:W-:Y:S05]  /*01c0*/  EXIT ;  /* 0x000000000000794d */ /* 0x000fea0003800000 */
.L_x_42:
[----:B------:R-:W-:-:S00]  /*01d0*/  BRA `(.L_x_42) ;  /* 0xfffffff000007947 */ /* 0x000fc0000383ffff */
[----:B------:R-:W-:-:S00]  /*01e0*/  NOP ;  /* 0x0000000000007918 */ /* 0x000fc00000000000 */
[----:B------:R-:W-:-:S00]  /*01f0*/  NOP ;  /* 0x0000000000007918 */ /* 0x000fc00000000000 */
.L_x_54:
